//
// Generated by NVIDIA NVVM Compiler
//
// Compiler Build ID: CL-36424714
// Cuda compilation tools, release 13.0, V13.0.88
// Based on NVVM 20.0.0
//

.version 9.0
.target sm_100
.address_size 64

	// .globl	_Z15test_make_char1v
.global .align 1 .b8 _ZN34_INTERNAL_bd5cc5fc_4_k_cu_5a6e0c734cuda3std3__45__cpo5beginE[1];
.global .align 1 .b8 _ZN34_INTERNAL_bd5cc5fc_4_k_cu_5a6e0c734cuda3std3__45__cpo3endE[1];
.global .align 1 .b8 _ZN34_INTERNAL_bd5cc5fc_4_k_cu_5a6e0c734cuda3std3__45__cpo6cbeginE[1];
.global .align 1 .b8 _ZN34_INTERNAL_bd5cc5fc_4_k_cu_5a6e0c734cuda3std3__45__cpo4cendE[1];
.global .align 1 .b8 _ZN34_INTERNAL_bd5cc5fc_4_k_cu_5a6e0c734cuda3std3__45__cpo6rbeginE[1];
.global .align 1 .b8 _ZN34_INTERNAL_bd5cc5fc_4_k_cu_5a6e0c734cuda3std3__45__cpo4rendE[1];
.global .align 1 .b8 _ZN34_INTERNAL_bd5cc5fc_4_k_cu_5a6e0c734cuda3std3__45__cpo7crbeginE[1];
.global .align 1 .b8 _ZN34_INTERNAL_bd5cc5fc_4_k_cu_5a6e0c734cuda3std3__45__cpo5crendE[1];
.global .align 1 .b8 _ZN34_INTERNAL_bd5cc5fc_4_k_cu_5a6e0c734cuda3std3__436_GLOBAL__N__bd5cc5fc_4_k_cu_5a6e0c736ignoreE[1];
.global .align 1 .b8 _ZN34_INTERNAL_bd5cc5fc_4_k_cu_5a6e0c734cuda3std3__419piecewise_constructE[1];
.global .align 1 .b8 _ZN34_INTERNAL_bd5cc5fc_4_k_cu_5a6e0c734cuda3std3__48in_placeE[1];
.global .align 1 .b8 _ZN34_INTERNAL_bd5cc5fc_4_k_cu_5a6e0c734cuda3std3__420unreachable_sentinelE[1];
.global .align 1 .b8 _ZN34_INTERNAL_bd5cc5fc_4_k_cu_5a6e0c734cuda3std3__47nulloptE[1];
.global .align 1 .b8 _ZN34_INTERNAL_bd5cc5fc_4_k_cu_5a6e0c734cuda3std3__48unexpectE[1];
.global .align 1 .b8 _ZN34_INTERNAL_bd5cc5fc_4_k_cu_5a6e0c734cuda3std6ranges3__45__cpo4swapE[1];
.global .align 1 .b8 _ZN34_INTERNAL_bd5cc5fc_4_k_cu_5a6e0c734cuda3std6ranges3__45__cpo9iter_moveE[1];
.global .align 1 .b8 _ZN34_INTERNAL_bd5cc5fc_4_k_cu_5a6e0c734cuda3std6ranges3__45__cpo5beginE[1];
.global .align 1 .b8 _ZN34_INTERNAL_bd5cc5fc_4_k_cu_5a6e0c734cuda3std6ranges3__45__cpo3endE[1];
.global .align 1 .b8 _ZN34_INTERNAL_bd5cc5fc_4_k_cu_5a6e0c734cuda3std6ranges3__45__cpo6cbeginE[1];
.global .align 1 .b8 _ZN34_INTERNAL_bd5cc5fc_4_k_cu_5a6e0c734cuda3std6ranges3__45__cpo4cendE[1];
.global .align 1 .b8 _ZN34_INTERNAL_bd5cc5fc_4_k_cu_5a6e0c734cuda3std6ranges3__45__cpo7advanceE[1];
.global .align 1 .b8 _ZN34_INTERNAL_bd5cc5fc_4_k_cu_5a6e0c734cuda3std6ranges3__45__cpo9iter_swapE[1];
.global .align 1 .b8 _ZN34_INTERNAL_bd5cc5fc_4_k_cu_5a6e0c734cuda3std6ranges3__45__cpo4nextE[1];
.global .align 1 .b8 _ZN34_INTERNAL_bd5cc5fc_4_k_cu_5a6e0c734cuda3std6ranges3__45__cpo4prevE[1];
.global .align 1 .b8 _ZN34_INTERNAL_bd5cc5fc_4_k_cu_5a6e0c734cuda3std6ranges3__45__cpo4dataE[1];
.global .align 1 .b8 _ZN34_INTERNAL_bd5cc5fc_4_k_cu_5a6e0c734cuda3std6ranges3__45__cpo5cdataE[1];
.global .align 1 .b8 _ZN34_INTERNAL_bd5cc5fc_4_k_cu_5a6e0c734cuda3std6ranges3__45__cpo4sizeE[1];
.global .align 1 .b8 _ZN34_INTERNAL_bd5cc5fc_4_k_cu_5a6e0c734cuda3std6ranges3__45__cpo5ssizeE[1];
.global .align 1 .b8 _ZN34_INTERNAL_bd5cc5fc_4_k_cu_5a6e0c734cuda3std6ranges3__45__cpo8distanceE[1];
.global .align 1 .b8 _ZN34_INTERNAL_bd5cc5fc_4_k_cu_5a6e0c736thrust24THRUST_300001_SM_1000_NS6system6detail10sequential3seqE[1];
.global .align 1 .b8 _ZN34_INTERNAL_bd5cc5fc_4_k_cu_5a6e0c736thrust24THRUST_300001_SM_1000_NS12placeholders2_1E[1];
.global .align 1 .b8 _ZN34_INTERNAL_bd5cc5fc_4_k_cu_5a6e0c736thrust24THRUST_300001_SM_1000_NS12placeholders2_2E[1];
.global .align 1 .b8 _ZN34_INTERNAL_bd5cc5fc_4_k_cu_5a6e0c736thrust24THRUST_300001_SM_1000_NS12placeholders2_3E[1];
.global .align 1 .b8 _ZN34_INTERNAL_bd5cc5fc_4_k_cu_5a6e0c736thrust24THRUST_300001_SM_1000_NS12placeholders2_4E[1];
.global .align 1 .b8 _ZN34_INTERNAL_bd5cc5fc_4_k_cu_5a6e0c736thrust24THRUST_300001_SM_1000_NS12placeholders2_5E[1];
.global .align 1 .b8 _ZN34_INTERNAL_bd5cc5fc_4_k_cu_5a6e0c736thrust24THRUST_300001_SM_1000_NS12placeholders2_6E[1];
.global .align 1 .b8 _ZN34_INTERNAL_bd5cc5fc_4_k_cu_5a6e0c736thrust24THRUST_300001_SM_1000_NS12placeholders2_7E[1];
.global .align 1 .b8 _ZN34_INTERNAL_bd5cc5fc_4_k_cu_5a6e0c736thrust24THRUST_300001_SM_1000_NS12placeholders2_8E[1];
.global .align 1 .b8 _ZN34_INTERNAL_bd5cc5fc_4_k_cu_5a6e0c736thrust24THRUST_300001_SM_1000_NS12placeholders2_9E[1];
.global .align 1 .b8 _ZN34_INTERNAL_bd5cc5fc_4_k_cu_5a6e0c736thrust24THRUST_300001_SM_1000_NS12placeholders3_10E[1];

.visible .entry _Z15test_make_char1v()
{
	.reg .pred 	%p<5>;
	.reg .b16 	%rs<13>;
	.reg .b32 	%r<31>;

	// begin inline asm
	mov.u32 %r1, %laneid;
	// end inline asm
	mov.b32 	%r4, 1;
	mov.b32 	%r25, 31;
	mov.b32 	%r26, -1;
	// begin inline asm
	shfl.sync.down.b32 %r2, %r4, %r4, %r25, %r26;
	// end inline asm
	setp.gt.s32 	%p1, %r1, 30;
	cvt.u16.u32 	%rs1, %r2;
	add.s16 	%rs2, %rs1, 1;
	selp.b16 	%rs3, 1, %rs2, %p1;
	cvt.u32.u16 	%r27, %rs3;
	and.b32  	%r8, %r27, 255;
	mov.b32 	%r9, 2;
	// begin inline asm
	shfl.sync.down.b32 %r7, %r8, %r9, %r25, %r26;
	// end inline asm
	setp.gt.s32 	%p2, %r1, 29;
	cvt.u16.u32 	%rs4, %r7;
	selp.b16 	%rs5, 0, %rs4, %p2;
	add.s16 	%rs6, %rs3, %rs5;
	cvt.u32.u16 	%r28, %rs6;
	and.b32  	%r13, %r28, 255;
	mov.b32 	%r14, 4;
	// begin inline asm
	shfl.sync.down.b32 %r12, %r13, %r14, %r25, %r26;
	// end inline asm
	setp.gt.s32 	%p3, %r1, 27;
	cvt.u16.u32 	%rs7, %r12;
	selp.b16 	%rs8, 0, %rs7, %p3;
	add.s16 	%rs9, %rs6, %rs8;
	cvt.u32.u16 	%r29, %rs9;
	and.b32  	%r18, %r29, 255;
	mov.b32 	%r19, 8;
	// begin inline asm
	shfl.sync.down.b32 %r17, %r18, %r19, %r25, %r26;
	// end inline asm
	setp.gt.s32 	%p4, %r1, 23;
	cvt.u16.u32 	%rs10, %r17;
	selp.b16 	%rs11, 0, %rs10, %p4;
	add.s16 	%rs12, %rs9, %rs11;
	cvt.u32.u16 	%r30, %rs12;
	and.b32  	%r23, %r30, 255;
	mov.b32 	%r24, 16;
	// begin inline asm
	shfl.sync.down.b32 %r22, %r23, %r24, %r25, %r26;
	// end inline asm
	bar.sync 	0;
	ret;

}
	// .globl	_Z15test_make_char2v
.visible .entry _Z15test_make_char2v()
{
	.reg .pred 	%p<5>;
	.reg .b16 	%rs<57>;
	.reg .b32 	%r<32>;

	// begin inline asm
	mov.u32 %r6, %laneid;
	// end inline asm
	mov.b32 	%r8, 513;
	mov.b32 	%r9, 1;
	mov.b32 	%r10, 31;
	mov.b32 	%r11, -1;
	// begin inline asm
	shfl.sync.down.b32 %r7, %r8, %r9, %r10, %r11;
	// end inline asm
	setp.gt.s32 	%p1, %r6, 30;
	mov.b16 	%rs52, 2;
	mov.b16 	%rs51, 1;
	@%p1 bra 	$L__BB1_2;
	cvt.u16.u32 	%rs27, %r7;
	shr.u16 	%rs28, %rs27, 8;
	add.s16 	%rs51, %rs27, 1;
	add.s16 	%rs52, %rs28, 2;
$L__BB1_2:
	shl.b16 	%rs29, %rs52, 8;
	and.b16  	%rs30, %rs51, 255;
	or.b16  	%rs31, %rs30, %rs29;
	cvt.u32.u16 	%r13, %rs31;
	mov.b32 	%r14, 2;
	mov.b32 	%r15, 31;
	mov.b32 	%r16, -1;
	// begin inline asm
	shfl.sync.down.b32 %r12, %r13, %r14, %r15, %r16;
	// end inline asm
	setp.gt.s32 	%p2, %r6, 29;
	@%p2 bra 	$L__BB1_4;
	cvt.u16.u32 	%rs32, %r12;
	shr.u16 	%rs33, %rs32, 8;
	add.s16 	%rs51, %rs32, %rs51;
	add.s16 	%rs52, %rs33, %rs52;
$L__BB1_4:
	shl.b16 	%rs34, %rs52, 8;
	and.b16  	%rs35, %rs51, 255;
	or.b16  	%rs36, %rs35, %rs34;
	cvt.u32.u16 	%r18, %rs36;
	mov.b32 	%r19, 4;
	mov.b32 	%r20, 31;
	mov.b32 	%r21, -1;
	// begin inline asm
	shfl.sync.down.b32 %r17, %r18, %r19, %r20, %r21;
	// end inline asm
	setp.gt.s32 	%p3, %r6, 27;
	@%p3 bra 	$L__BB1_6;
	cvt.u16.u32 	%rs37, %r17;
	shr.u16 	%rs38, %rs37, 8;
	add.s16 	%rs51, %rs37, %rs51;
	add.s16 	%rs52, %rs38, %rs52;
$L__BB1_6:
	shl.b16 	%rs39, %rs52, 8;
	and.b16  	%rs40, %rs51, 255;
	or.b16  	%rs41, %rs40, %rs39;
	cvt.u32.u16 	%r23, %rs41;
	mov.b32 	%r24, 8;
	mov.b32 	%r25, 31;
	mov.b32 	%r26, -1;
	// begin inline asm
	shfl.sync.down.b32 %r22, %r23, %r24, %r25, %r26;
	// end inline asm
	setp.gt.s32 	%p4, %r6, 23;
	@%p4 bra 	$L__BB1_8;
	cvt.u16.u32 	%rs42, %r22;
	shr.u16 	%rs43, %rs42, 8;
	add.s16 	%rs51, %rs42, %rs51;
	add.s16 	%rs52, %rs43, %rs52;
$L__BB1_8:
	shl.b16 	%rs44, %rs52, 8;
	and.b16  	%rs45, %rs51, 255;
	or.b16  	%rs46, %rs45, %rs44;
	cvt.u32.u16 	%r28, %rs46;
	mov.b32 	%r29, 16;
	mov.b32 	%r30, 31;
	mov.b32 	%r31, -1;
	// begin inline asm
	shfl.sync.down.b32 %r27, %r28, %r29, %r30, %r31;
	// end inline asm
	bar.sync 	0;
	ret;

}
	// .globl	_Z15test_make_char3v
.visible .entry _Z15test_make_char3v()
{
	.reg .pred 	%p<5>;
	.reg .b16 	%rs<37>;
	.reg .b32 	%r<89>;

	// begin inline asm
	mov.u32 %r1, %laneid;
	// end inline asm
	mov.b32 	%r14, 1;
	mov.b32 	%r75, 31;
	mov.b32 	%r76, -1;
	// begin inline asm
	shfl.sync.down.b32 %r2, %r14, %r14, %r75, %r76;
	// end inline asm
	cvt.u16.u32 	%rs1, %r2;
	mov.b32 	%r29, 2;
	// begin inline asm
	shfl.sync.down.b32 %r7, %r29, %r14, %r75, %r76;
	// end inline asm
	cvt.u16.u32 	%rs2, %r7;
	mov.b32 	%r13, 3;
	// begin inline asm
	shfl.sync.down.b32 %r12, %r13, %r14, %r75, %r76;
	// end inline asm
	cvt.u16.u32 	%rs3, %r12;
	setp.gt.s32 	%p1, %r1, 30;
	add.s16 	%rs4, %rs1, 1;
	add.s16 	%rs5, %rs2, 2;
	add.s16 	%rs6, %rs3, 3;
	selp.b16 	%rs7, 3, %rs6, %p1;
	selp.b16 	%rs8, 2, %rs5, %p1;
	selp.b16 	%rs9, 1, %rs4, %p1;
	cvt.u32.u16 	%r77, %rs9;
	and.b32  	%r18, %r77, 255;
	// begin inline asm
	shfl.sync.down.b32 %r17, %r18, %r29, %r75, %r76;
	// end inline asm
	cvt.u16.u32 	%rs10, %r17;
	cvt.u32.u16 	%r78, %rs8;
	and.b32  	%r23, %r78, 255;
	// begin inline asm
	shfl.sync.down.b32 %r22, %r23, %r29, %r75, %r76;
	// end inline asm
	cvt.u16.u32 	%rs11, %r22;
	cvt.u32.u16 	%r79, %rs7;
	and.b32  	%r28, %r79, 255;
	// begin inline asm
	shfl.sync.down.b32 %r27, %r28, %r29, %r75, %r76;
	// end inline asm
	cvt.u16.u32 	%rs12, %r27;
	setp.gt.s32 	%p2, %r1, 29;
	selp.b16 	%rs13, 0, %rs10, %p2;
	add.s16 	%rs14, %rs9, %rs13;
	selp.b16 	%rs15, 0, %rs11, %p2;
	add.s16 	%rs16, %rs8, %rs15;
	selp.b16 	%rs17, 0, %rs12, %p2;
	add.s16 	%rs18, %rs7, %rs17;
	cvt.u32.u16 	%r80, %rs14;
	and.b32  	%r33, %r80, 255;
	mov.b32 	%r44, 4;
	// begin inline asm
	shfl.sync.down.b32 %r32, %r33, %r44, %r75, %r76;
	// end inline asm
	cvt.u16.u32 	%rs19, %r32;
	cvt.u32.u16 	%r81, %rs16;
	and.b32  	%r38, %r81, 255;
	// begin inline asm
	shfl.sync.down.b32 %r37, %r38, %r44, %r75, %r76;
	// end inline asm
	cvt.u16.u32 	%rs20, %r37;
	cvt.u32.u16 	%r82, %rs18;
	and.b32  	%r43, %r82, 255;
	// begin inline asm
	shfl.sync.down.b32 %r42, %r43, %r44, %r75, %r76;
	// end inline asm
	cvt.u16.u32 	%rs21, %r42;
	setp.gt.s32 	%p3, %r1, 27;
	selp.b16 	%rs22, 0, %rs19, %p3;
	add.s16 	%rs23, %rs14, %rs22;
	selp.b16 	%rs24, 0, %rs20, %p3;
	add.s16 	%rs25, %rs16, %rs24;
	selp.b16 	%rs26, 0, %rs21, %p3;
	add.s16 	%rs27, %rs18, %rs26;
	cvt.u32.u16 	%r83, %rs23;
	and.b32  	%r48, %r83, 255;
	mov.b32 	%r59, 8;
	// begin inline asm
	shfl.sync.down.b32 %r47, %r48, %r59, %r75, %r76;
	// end inline asm
	cvt.u16.u32 	%rs28, %r47;
	cvt.u32.u16 	%r84, %rs25;
	and.b32  	%r53, %r84, 255;
	// begin inline asm
	shfl.sync.down.b32 %r52, %r53, %r59, %r75, %r76;
	// end inline asm
	cvt.u16.u32 	%rs29, %r52;
	cvt.u32.u16 	%r85, %rs27;
	and.b32  	%r58, %r85, 255;
	// begin inline asm
	shfl.sync.down.b32 %r57, %r58, %r59, %r75, %r76;
	// end inline asm
	cvt.u16.u32 	%rs30, %r57;
	setp.gt.s32 	%p4, %r1, 23;
	selp.b16 	%rs31, 0, %rs28, %p4;
	add.s16 	%rs32, %rs23, %rs31;
	selp.b16 	%rs33, 0, %rs29, %p4;
	add.s16 	%rs34, %rs25, %rs33;
	selp.b16 	%rs35, 0, %rs30, %p4;
	add.s16 	%rs36, %rs27, %rs35;
	cvt.u32.u16 	%r86, %rs32;
	and.b32  	%r63, %r86, 255;
	mov.b32 	%r74, 16;
	// begin inline asm
	shfl.sync.down.b32 %r62, %r63, %r74, %r75, %r76;
	// end inline asm
	cvt.u32.u16 	%r87, %rs34;
	and.b32  	%r68, %r87, 255;
	// begin inline asm
	shfl.sync.down.b32 %r67, %r68, %r74, %r75, %r76;
	// end inline asm
	cvt.u32.u16 	%r88, %rs36;
	and.b32  	%r73, %r88, 255;
	// begin inline asm
	shfl.sync.down.b32 %r72, %r73, %r74, %r75, %r76;
	// end inline asm
	bar.sync 	0;
	ret;

}
	// .globl	_Z15test_make_char4v
.visible .entry _Z15test_make_char4v()
{
	.reg .pred 	%p<5>;
	.reg .b16 	%rs<73>;
	.reg .b32 	%r<80>;

	// begin inline asm
	mov.u32 %r6, %laneid;
	// end inline asm
	mov.b32 	%r8, 67305985;
	mov.b32 	%r9, 1;
	mov.b32 	%r10, 31;
	mov.b32 	%r11, -1;
	// begin inline asm
	shfl.sync.down.b32 %r7, %r8, %r9, %r10, %r11;
	// end inline asm
	setp.gt.s32 	%p1, %r6, 30;
	mov.b16 	%rs61, 1;
	mov.b16 	%rs62, 2;
	mov.b16 	%rs63, 3;
	mov.b16 	%rs64, 4;
	@%p1 bra 	$L__BB3_2;
	shr.u32 	%r12, %r7, 24;
	cvt.u16.u32 	%rs37, %r12;
	{ .reg .b16 tmp; mov.b32 {tmp, %rs38}, %r7; }
	shr.u32 	%r13, %r7, 8;
	cvt.u16.u32 	%rs39, %r13;
	cvt.u16.u32 	%rs40, %r7;
	add.s16 	%rs61, %rs40, 1;
	add.s16 	%rs62, %rs39, 2;
	add.s16 	%rs63, %rs38, 3;
	add.s16 	%rs64, %rs37, 4;
$L__BB3_2:
	cvt.u32.u16 	%r19, %rs64;
	shl.b32 	%r20, %r19, 24;
	cvt.u32.u16 	%r21, %rs63;
	shl.b32 	%r22, %r21, 16;
	and.b32  	%r23, %r22, 16711680;
	or.b32  	%r24, %r23, %r20;
	and.b16  	%rs41, %rs62, 255;
	mul.wide.u16 	%r25, %rs41, 256;
	or.b32  	%r26, %r24, %r25;
	cvt.u32.u16 	%r27, %rs61;
	and.b32  	%r28, %r27, 255;
	or.b32  	%r15, %r26, %r28;
	mov.b32 	%r16, 2;
	mov.b32 	%r17, 31;
	mov.b32 	%r18, -1;
	// begin inline asm
	shfl.sync.down.b32 %r14, %r15, %r16, %r17, %r18;
	// end inline asm
	setp.gt.s32 	%p2, %r6, 29;
	@%p2 bra 	$L__BB3_4;
	shr.u32 	%r29, %r14, 24;
	cvt.u16.u32 	%rs42, %r29;
	{ .reg .b16 tmp; mov.b32 {tmp, %rs43}, %r14; }
	shr.u32 	%r30, %r14, 8;
	cvt.u16.u32 	%rs44, %r30;
	cvt.u16.u32 	%rs45, %r14;
	add.s16 	%rs61, %rs61, %rs45;
	add.s16 	%rs62, %rs62, %rs44;
	add.s16 	%rs63, %rs63, %rs43;
	add.s16 	%rs64, %rs64, %rs42;
$L__BB3_4:
	cvt.u32.u16 	%r36, %rs64;
	shl.b32 	%r37, %r36, 24;
	cvt.u32.u16 	%r38, %rs63;
	shl.b32 	%r39, %r38, 16;
	and.b32  	%r40, %r39, 16711680;
	or.b32  	%r41, %r37, %r40;
	and.b16  	%rs46, %rs62, 255;
	mul.wide.u16 	%r42, %rs46, 256;
	or.b32  	%r43, %r41, %r42;
	cvt.u32.u16 	%r44, %rs61;
	and.b32  	%r45, %r44, 255;
	or.b32  	%r32, %r43, %r45;
	mov.b32 	%r33, 4;
	mov.b32 	%r34, 31;
	mov.b32 	%r35, -1;
	// begin inline asm
	shfl.sync.down.b32 %r31, %r32, %r33, %r34, %r35;
	// end inline asm
	setp.gt.s32 	%p3, %r6, 27;
	@%p3 bra 	$L__BB3_6;
	shr.u32 	%r46, %r31, 24;
	cvt.u16.u32 	%rs47, %r46;
	{ .reg .b16 tmp; mov.b32 {tmp, %rs48}, %r31; }
	shr.u32 	%r47, %r31, 8;
	cvt.u16.u32 	%rs49, %r47;
	cvt.u16.u32 	%rs50, %r31;
	add.s16 	%rs61, %rs61, %rs50;
	add.s16 	%rs62, %rs62, %rs49;
	add.s16 	%rs63, %rs63, %rs48;
	add.s16 	%rs64, %rs64, %rs47;
$L__BB3_6:
	cvt.u32.u16 	%r53, %rs64;
	shl.b32 	%r54, %r53, 24;
	cvt.u32.u16 	%r55, %rs63;
	shl.b32 	%r56, %r55, 16;
	and.b32  	%r57, %r56, 16711680;
	or.b32  	%r58, %r54, %r57;
	and.b16  	%rs51, %rs62, 255;
	mul.wide.u16 	%r59, %rs51, 256;
	or.b32  	%r60, %r58, %r59;
	cvt.u32.u16 	%r61, %rs61;
	and.b32  	%r62, %r61, 255;
	or.b32  	%r49, %r60, %r62;
	mov.b32 	%r50, 8;
	mov.b32 	%r51, 31;
	mov.b32 	%r52, -1;
	// begin inline asm
	shfl.sync.down.b32 %r48, %r49, %r50, %r51, %r52;
	// end inline asm
	setp.gt.s32 	%p4, %r6, 23;
	@%p4 bra 	$L__BB3_8;
	shr.u32 	%r63, %r48, 24;
	cvt.u16.u32 	%rs52, %r63;
	{ .reg .b16 tmp; mov.b32 {tmp, %rs53}, %r48; }
	shr.u32 	%r64, %r48, 8;
	cvt.u16.u32 	%rs54, %r64;
	cvt.u16.u32 	%rs55, %r48;
	add.s16 	%rs61, %rs61, %rs55;
	add.s16 	%rs62, %rs62, %rs54;
	add.s16 	%rs63, %rs63, %rs53;
	add.s16 	%rs64, %rs64, %rs52;
$L__BB3_8:
	cvt.u32.u16 	%r70, %rs64;
	shl.b32 	%r71, %r70, 24;
	cvt.u32.u16 	%r72, %rs63;
	shl.b32 	%r73, %r72, 16;
	and.b32  	%r74, %r73, 16711680;
	or.b32  	%r75, %r71, %r74;
	and.b16  	%rs56, %rs62, 255;
	mul.wide.u16 	%r76, %rs56, 256;
	or.b32  	%r77, %r75, %r76;
	cvt.u32.u16 	%r78, %rs61;
	and.b32  	%r79, %r78, 255;
	or.b32  	%r66, %r77, %r79;
	mov.b32 	%r67, 16;
	mov.b32 	%r68, 31;
	mov.b32 	%r69, -1;
	// begin inline asm
	shfl.sync.down.b32 %r65, %r66, %r67, %r68, %r69;
	// end inline asm
	bar.sync 	0;
	ret;

}
	// .globl	_Z16test_make_uchar1v
.visible .entry _Z16test_make_uchar1v()
{
	.reg .pred 	%p<5>;
	.reg .b16 	%rs<13>;
	.reg .b32 	%r<31>;

	// begin inline asm
	mov.u32 %r1, %laneid;
	// end inline asm
	mov.b32 	%r4, 1;
	mov.b32 	%r25, 31;
	mov.b32 	%r26, -1;
	// begin inline asm
	shfl.sync.down.b32 %r2, %r4, %r4, %r25, %r26;
	// end inline asm
	setp.gt.s32 	%p1, %r1, 30;
	cvt.u16.u32 	%rs1, %r2;
	add.s16 	%rs2, %rs1, 1;
	selp.b16 	%rs3, 1, %rs2, %p1;
	cvt.u32.u16 	%r27, %rs3;
	and.b32  	%r8, %r27, 255;
	mov.b32 	%r9, 2;
	// begin inline asm
	shfl.sync.down.b32 %r7, %r8, %r9, %r25, %r26;
	// end inline asm
	setp.gt.s32 	%p2, %r1, 29;
	cvt.u16.u32 	%rs4, %r7;
	selp.b16 	%rs5, 0, %rs4, %p2;
	add.s16 	%rs6, %rs3, %rs5;
	cvt.u32.u16 	%r28, %rs6;
	and.b32  	%r13, %r28, 255;
	mov.b32 	%r14, 4;
	// begin inline asm
	shfl.sync.down.b32 %r12, %r13, %r14, %r25, %r26;
	// end inline asm
	setp.gt.s32 	%p3, %r1, 27;
	cvt.u16.u32 	%rs7, %r12;
	selp.b16 	%rs8, 0, %rs7, %p3;
	add.s16 	%rs9, %rs6, %rs8;
	cvt.u32.u16 	%r29, %rs9;
	and.b32  	%r18, %r29, 255;
	mov.b32 	%r19, 8;
	// begin inline asm
	shfl.sync.down.b32 %r17, %r18, %r19, %r25, %r26;
	// end inline asm
	setp.gt.s32 	%p4, %r1, 23;
	cvt.u16.u32 	%rs10, %r17;
	selp.b16 	%rs11, 0, %rs10, %p4;
	add.s16 	%rs12, %rs9, %rs11;
	cvt.u32.u16 	%r30, %rs12;
	and.b32  	%r23, %r30, 255;
	mov.b32 	%r24, 16;
	// begin inline asm
	shfl.sync.down.b32 %r22, %r23, %r24, %r25, %r26;
	// end inline asm
	bar.sync 	0;
	ret;

}
	// .globl	_Z16test_make_uchar2v
.visible .entry _Z16test_make_uchar2v()
{
	.reg .pred 	%p<5>;
	.reg .b16 	%rs<57>;
	.reg .b32 	%r<32>;

	// begin inline asm
	mov.u32 %r6, %laneid;
	// end inline asm
	mov.b32 	%r8, 513;
	mov.b32 	%r9, 1;
	mov.b32 	%r10, 31;
	mov.b32 	%r11, -1;
	// begin inline asm
	shfl.sync.down.b32 %r7, %r8, %r9, %r10, %r11;
	// end inline asm
	setp.gt.s32 	%p1, %r6, 30;
	mov.b16 	%rs52, 2;
	mov.b16 	%rs51, 1;
	@%p1 bra 	$L__BB5_2;
	cvt.u16.u32 	%rs27, %r7;
	shr.u16 	%rs28, %rs27, 8;
	add.s16 	%rs51, %rs27, 1;
	add.s16 	%rs52, %rs28, 2;
$L__BB5_2:
	shl.b16 	%rs29, %rs52, 8;
	and.b16  	%rs30, %rs51, 255;
	or.b16  	%rs31, %rs30, %rs29;
	cvt.u32.u16 	%r13, %rs31;
	mov.b32 	%r14, 2;
	mov.b32 	%r15, 31;
	mov.b32 	%r16, -1;
	// begin inline asm
	shfl.sync.down.b32 %r12, %r13, %r14, %r15, %r16;
	// end inline asm
	setp.gt.s32 	%p2, %r6, 29;
	@%p2 bra 	$L__BB5_4;
	cvt.u16.u32 	%rs32, %r12;
	shr.u16 	%rs33, %rs32, 8;
	add.s16 	%rs51, %rs32, %rs51;
	add.s16 	%rs52, %rs33, %rs52;
$L__BB5_4:
	shl.b16 	%rs34, %rs52, 8;
	and.b16  	%rs35, %rs51, 255;
	or.b16  	%rs36, %rs35, %rs34;
	cvt.u32.u16 	%r18, %rs36;
	mov.b32 	%r19, 4;
	mov.b32 	%r20, 31;
	mov.b32 	%r21, -1;
	// begin inline asm
	shfl.sync.down.b32 %r17, %r18, %r19, %r20, %r21;
	// end inline asm
	setp.gt.s32 	%p3, %r6, 27;
	@%p3 bra 	$L__BB5_6;
	cvt.u16.u32 	%rs37, %r17;
	shr.u16 	%rs38, %rs37, 8;
	add.s16 	%rs51, %rs37, %rs51;
	add.s16 	%rs52, %rs38, %rs52;
$L__BB5_6:
	shl.b16 	%rs39, %rs52, 8;
	and.b16  	%rs40, %rs51, 255;
	or.b16  	%rs41, %rs40, %rs39;
	cvt.u32.u16 	%r23, %rs41;
	mov.b32 	%r24, 8;
	mov.b32 	%r25, 31;
	mov.b32 	%r26, -1;
	// begin inline asm
	shfl.sync.down.b32 %r22, %r23, %r24, %r25, %r26;
	// end inline asm
	setp.gt.s32 	%p4, %r6, 23;
	@%p4 bra 	$L__BB5_8;
	cvt.u16.u32 	%rs42, %r22;
	shr.u16 	%rs43, %rs42, 8;
	add.s16 	%rs51, %rs42, %rs51;
	add.s16 	%rs52, %rs43, %rs52;
$L__BB5_8:
	shl.b16 	%rs44, %rs52, 8;
	and.b16  	%rs45, %rs51, 255;
	or.b16  	%rs46, %rs45, %rs44;
	cvt.u32.u16 	%r28, %rs46;
	mov.b32 	%r29, 16;
	mov.b32 	%r30, 31;
	mov.b32 	%r31, -1;
	// begin inline asm
	shfl.sync.down.b32 %r27, %r28, %r29, %r30, %r31;
	// end inline asm
	bar.sync 	0;
	ret;

}
	// .globl	_Z16test_make_uchar3v
.visible .entry _Z16test_make_uchar3v()
{
	.reg .pred 	%p<5>;
	.reg .b16 	%rs<37>;
	.reg .b32 	%r<89>;

	// begin inline asm
	mov.u32 %r1, %laneid;
	// end inline asm
	mov.b32 	%r14, 1;
	mov.b32 	%r75, 31;
	mov.b32 	%r76, -1;
	// begin inline asm
	shfl.sync.down.b32 %r2, %r14, %r14, %r75, %r76;
	// end inline asm
	cvt.u16.u32 	%rs1, %r2;
	mov.b32 	%r29, 2;
	// begin inline asm
	shfl.sync.down.b32 %r7, %r29, %r14, %r75, %r76;
	// end inline asm
	cvt.u16.u32 	%rs2, %r7;
	mov.b32 	%r13, 3;
	// begin inline asm
	shfl.sync.down.b32 %r12, %r13, %r14, %r75, %r76;
	// end inline asm
	cvt.u16.u32 	%rs3, %r12;
	setp.gt.s32 	%p1, %r1, 30;
	add.s16 	%rs4, %rs1, 1;
	add.s16 	%rs5, %rs2, 2;
	add.s16 	%rs6, %rs3, 3;
	selp.b16 	%rs7, 3, %rs6, %p1;
	selp.b16 	%rs8, 2, %rs5, %p1;
	selp.b16 	%rs9, 1, %rs4, %p1;
	cvt.u32.u16 	%r77, %rs9;
	and.b32  	%r18, %r77, 255;
	// begin inline asm
	shfl.sync.down.b32 %r17, %r18, %r29, %r75, %r76;
	// end inline asm
	cvt.u16.u32 	%rs10, %r17;
	cvt.u32.u16 	%r78, %rs8;
	and.b32  	%r23, %r78, 255;
	// begin inline asm
	shfl.sync.down.b32 %r22, %r23, %r29, %r75, %r76;
	// end inline asm
	cvt.u16.u32 	%rs11, %r22;
	cvt.u32.u16 	%r79, %rs7;
	and.b32  	%r28, %r79, 255;
	// begin inline asm
	shfl.sync.down.b32 %r27, %r28, %r29, %r75, %r76;
	// end inline asm
	cvt.u16.u32 	%rs12, %r27;
	setp.gt.s32 	%p2, %r1, 29;
	selp.b16 	%rs13, 0, %rs10, %p2;
	add.s16 	%rs14, %rs9, %rs13;
	selp.b16 	%rs15, 0, %rs11, %p2;
	add.s16 	%rs16, %rs8, %rs15;
	selp.b16 	%rs17, 0, %rs12, %p2;
	add.s16 	%rs18, %rs7, %rs17;
	cvt.u32.u16 	%r80, %rs14;
	and.b32  	%r33, %r80, 255;
	mov.b32 	%r44, 4;
	// begin inline asm
	shfl.sync.down.b32 %r32, %r33, %r44, %r75, %r76;
	// end inline asm
	cvt.u16.u32 	%rs19, %r32;
	cvt.u32.u16 	%r81, %rs16;
	and.b32  	%r38, %r81, 255;
	// begin inline asm
	shfl.sync.down.b32 %r37, %r38, %r44, %r75, %r76;
	// end inline asm
	cvt.u16.u32 	%rs20, %r37;
	cvt.u32.u16 	%r82, %rs18;
	and.b32  	%r43, %r82, 255;
	// begin inline asm
	shfl.sync.down.b32 %r42, %r43, %r44, %r75, %r76;
	// end inline asm
	cvt.u16.u32 	%rs21, %r42;
	setp.gt.s32 	%p3, %r1, 27;
	selp.b16 	%rs22, 0, %rs19, %p3;
	add.s16 	%rs23, %rs14, %rs22;
	selp.b16 	%rs24, 0, %rs20, %p3;
	add.s16 	%rs25, %rs16, %rs24;
	selp.b16 	%rs26, 0, %rs21, %p3;
	add.s16 	%rs27, %rs18, %rs26;
	cvt.u32.u16 	%r83, %rs23;
	and.b32  	%r48, %r83, 255;
	mov.b32 	%r59, 8;
	// begin inline asm
	shfl.sync.down.b32 %r47, %r48, %r59, %r75, %r76;
	// end inline asm
	cvt.u16.u32 	%rs28, %r47;
	cvt.u32.u16 	%r84, %rs25;
	and.b32  	%r53, %r84, 255;
	// begin inline asm
	shfl.sync.down.b32 %r52, %r53, %r59, %r75, %r76;
	// end inline asm
	cvt.u16.u32 	%rs29, %r52;
	cvt.u32.u16 	%r85, %rs27;
	and.b32  	%r58, %r85, 255;
	// begin inline asm
	shfl.sync.down.b32 %r57, %r58, %r59, %r75, %r76;
	// end inline asm
	cvt.u16.u32 	%rs30, %r57;
	setp.gt.s32 	%p4, %r1, 23;
	selp.b16 	%rs31, 0, %rs28, %p4;
	add.s16 	%rs32, %rs23, %rs31;
	selp.b16 	%rs33, 0, %rs29, %p4;
	add.s16 	%rs34, %rs25, %rs33;
	selp.b16 	%rs35, 0, %rs30, %p4;
	add.s16 	%rs36, %rs27, %rs35;
	cvt.u32.u16 	%r86, %rs32;
	and.b32  	%r63, %r86, 255;
	mov.b32 	%r74, 16;
	// begin inline asm
	shfl.sync.down.b32 %r62, %r63, %r74, %r75, %r76;
	// end inline asm
	cvt.u32.u16 	%r87, %rs34;
	and.b32  	%r68, %r87, 255;
	// begin inline asm
	shfl.sync.down.b32 %r67, %r68, %r74, %r75, %r76;
	// end inline asm
	cvt.u32.u16 	%r88, %rs36;
	and.b32  	%r73, %r88, 255;
	// begin inline asm
	shfl.sync.down.b32 %r72, %r73, %r74, %r75, %r76;
	// end inline asm
	bar.sync 	0;
	ret;

}
	// .globl	_Z16test_make_uchar4v
.visible .entry _Z16test_make_uchar4v()
{
	.reg .pred 	%p<5>;
	.reg .b16 	%rs<73>;
	.reg .b32 	%r<80>;

	// begin inline asm
	mov.u32 %r6, %laneid;
	// end inline asm
	mov.b32 	%r8, 67305985;
	mov.b32 	%r9, 1;
	mov.b32 	%r10, 31;
	mov.b32 	%r11, -1;
	// begin inline asm
	shfl.sync.down.b32 %r7, %r8, %r9, %r10, %r11;
	// end inline asm
	setp.gt.s32 	%p1, %r6, 30;
	mov.b16 	%rs61, 1;
	mov.b16 	%rs62, 2;
	mov.b16 	%rs63, 3;
	mov.b16 	%rs64, 4;
	@%p1 bra 	$L__BB7_2;
	shr.u32 	%r12, %r7, 24;
	cvt.u16.u32 	%rs37, %r12;
	{ .reg .b16 tmp; mov.b32 {tmp, %rs38}, %r7; }
	shr.u32 	%r13, %r7, 8;
	cvt.u16.u32 	%rs39, %r13;
	cvt.u16.u32 	%rs40, %r7;
	add.s16 	%rs61, %rs40, 1;
	add.s16 	%rs62, %rs39, 2;
	add.s16 	%rs63, %rs38, 3;
	add.s16 	%rs64, %rs37, 4;
$L__BB7_2:
	cvt.u32.u16 	%r19, %rs64;
	shl.b32 	%r20, %r19, 24;
	cvt.u32.u16 	%r21, %rs63;
	shl.b32 	%r22, %r21, 16;
	and.b32  	%r23, %r22, 16711680;
	or.b32  	%r24, %r23, %r20;
	and.b16  	%rs41, %rs62, 255;
	mul.wide.u16 	%r25, %rs41, 256;
	or.b32  	%r26, %r24, %r25;
	cvt.u32.u16 	%r27, %rs61;
	and.b32  	%r28, %r27, 255;
	or.b32  	%r15, %r26, %r28;
	mov.b32 	%r16, 2;
	mov.b32 	%r17, 31;
	mov.b32 	%r18, -1;
	// begin inline asm
	shfl.sync.down.b32 %r14, %r15, %r16, %r17, %r18;
	// end inline asm
	setp.gt.s32 	%p2, %r6, 29;
	@%p2 bra 	$L__BB7_4;
	shr.u32 	%r29, %r14, 24;
	cvt.u16.u32 	%rs42, %r29;
	{ .reg .b16 tmp; mov.b32 {tmp, %rs43}, %r14; }
	shr.u32 	%r30, %r14, 8;
	cvt.u16.u32 	%rs44, %r30;
	cvt.u16.u32 	%rs45, %r14;
	add.s16 	%rs61, %rs61, %rs45;
	add.s16 	%rs62, %rs62, %rs44;
	add.s16 	%rs63, %rs63, %rs43;
	add.s16 	%rs64, %rs64, %rs42;
$L__BB7_4:
	cvt.u32.u16 	%r36, %rs64;
	shl.b32 	%r37, %r36, 24;
	cvt.u32.u16 	%r38, %rs63;
	shl.b32 	%r39, %r38, 16;
	and.b32  	%r40, %r39, 16711680;
	or.b32  	%r41, %r37, %r40;
	and.b16  	%rs46, %rs62, 255;
	mul.wide.u16 	%r42, %rs46, 256;
	or.b32  	%r43, %r41, %r42;
	cvt.u32.u16 	%r44, %rs61;
	and.b32  	%r45, %r44, 255;
	or.b32  	%r32, %r43, %r45;
	mov.b32 	%r33, 4;
	mov.b32 	%r34, 31;
	mov.b32 	%r35, -1;
	// begin inline asm
	shfl.sync.down.b32 %r31, %r32, %r33, %r34, %r35;
	// end inline asm
	setp.gt.s32 	%p3, %r6, 27;
	@%p3 bra 	$L__BB7_6;
	shr.u32 	%r46, %r31, 24;
	cvt.u16.u32 	%rs47, %r46;
	{ .reg .b16 tmp; mov.b32 {tmp, %rs48}, %r31; }
	shr.u32 	%r47, %r31, 8;
	cvt.u16.u32 	%rs49, %r47;
	cvt.u16.u32 	%rs50, %r31;
	add.s16 	%rs61, %rs61, %rs50;
	add.s16 	%rs62, %rs62, %rs49;
	add.s16 	%rs63, %rs63, %rs48;
	add.s16 	%rs64, %rs64, %rs47;
$L__BB7_6:
	cvt.u32.u16 	%r53, %rs64;
	shl.b32 	%r54, %r53, 24;
	cvt.u32.u16 	%r55, %rs63;
	shl.b32 	%r56, %r55, 16;
	and.b32  	%r57, %r56, 16711680;
	or.b32  	%r58, %r54, %r57;
	and.b16  	%rs51, %rs62, 255;
	mul.wide.u16 	%r59, %rs51, 256;
	or.b32  	%r60, %r58, %r59;
	cvt.u32.u16 	%r61, %rs61;
	and.b32  	%r62, %r61, 255;
	or.b32  	%r49, %r60, %r62;
	mov.b32 	%r50, 8;
	mov.b32 	%r51, 31;
	mov.b32 	%r52, -1;
	// begin inline asm
	shfl.sync.down.b32 %r48, %r49, %r50, %r51, %r52;
	// end inline asm
	setp.gt.s32 	%p4, %r6, 23;
	@%p4 bra 	$L__BB7_8;
	shr.u32 	%r63, %r48, 24;
	cvt.u16.u32 	%rs52, %r63;
	{ .reg .b16 tmp; mov.b32 {tmp, %rs53}, %r48; }
	shr.u32 	%r64, %r48, 8;
	cvt.u16.u32 	%rs54, %r64;
	cvt.u16.u32 	%rs55, %r48;
	add.s16 	%rs61, %rs61, %rs55;
	add.s16 	%rs62, %rs62, %rs54;
	add.s16 	%rs63, %rs63, %rs53;
	add.s16 	%rs64, %rs64, %rs52;
$L__BB7_8:
	cvt.u32.u16 	%r70, %rs64;
	shl.b32 	%r71, %r70, 24;
	cvt.u32.u16 	%r72, %rs63;
	shl.b32 	%r73, %r72, 16;
	and.b32  	%r74, %r73, 16711680;
	or.b32  	%r75, %r71, %r74;
	and.b16  	%rs56, %rs62, 255;
	mul.wide.u16 	%r76, %rs56, 256;
	or.b32  	%r77, %r75, %r76;
	cvt.u32.u16 	%r78, %rs61;
	and.b32  	%r79, %r78, 255;
	or.b32  	%r66, %r77, %r79;
	mov.b32 	%r67, 16;
	mov.b32 	%r68, 31;
	mov.b32 	%r69, -1;
	// begin inline asm
	shfl.sync.down.b32 %r65, %r66, %r67, %r68, %r69;
	// end inline asm
	bar.sync 	0;
	ret;

}
	// .globl	_Z16test_make_short1v
.visible .entry _Z16test_make_short1v()
{
	.reg .pred 	%p<5>;
	.reg .b16 	%rs<13>;
	.reg .b32 	%r<27>;

	// begin inline asm
	mov.u32 %r1, %laneid;
	// end inline asm
	mov.b32 	%r4, 1;
	mov.b32 	%r25, 31;
	mov.b32 	%r26, -1;
	// begin inline asm
	shfl.sync.down.b32 %r2, %r4, %r4, %r25, %r26;
	// end inline asm
	setp.gt.s32 	%p1, %r1, 30;
	cvt.u16.u32 	%rs1, %r2;
	add.s16 	%rs2, %rs1, 1;
	selp.b16 	%rs3, 1, %rs2, %p1;
	cvt.u32.u16 	%r8, %rs3;
	mov.b32 	%r9, 2;
	// begin inline asm
	shfl.sync.down.b32 %r7, %r8, %r9, %r25, %r26;
	// end inline asm
	setp.gt.s32 	%p2, %r1, 29;
	cvt.u16.u32 	%rs4, %r7;
	selp.b16 	%rs5, 0, %rs4, %p2;
	add.s16 	%rs6, %rs3, %rs5;
	cvt.u32.u16 	%r13, %rs6;
	mov.b32 	%r14, 4;
	// begin inline asm
	shfl.sync.down.b32 %r12, %r13, %r14, %r25, %r26;
	// end inline asm
	setp.gt.s32 	%p3, %r1, 27;
	cvt.u16.u32 	%rs7, %r12;
	selp.b16 	%rs8, 0, %rs7, %p3;
	add.s16 	%rs9, %rs6, %rs8;
	cvt.u32.u16 	%r18, %rs9;
	mov.b32 	%r19, 8;
	// begin inline asm
	shfl.sync.down.b32 %r17, %r18, %r19, %r25, %r26;
	// end inline asm
	setp.gt.s32 	%p4, %r1, 23;
	cvt.u16.u32 	%rs10, %r17;
	selp.b16 	%rs11, 0, %rs10, %p4;
	add.s16 	%rs12, %rs9, %rs11;
	cvt.u32.u16 	%r23, %rs12;
	mov.b32 	%r24, 16;
	// begin inline asm
	shfl.sync.down.b32 %r22, %r23, %r24, %r25, %r26;
	// end inline asm
	bar.sync 	0;
	ret;

}
	// .globl	_Z16test_make_short2v
.visible .entry _Z16test_make_short2v()
{
	.reg .pred 	%p<5>;
	.reg .b16 	%rs<45>;
	.reg .b32 	%r<32>;

	// begin inline asm
	mov.u32 %r6, %laneid;
	// end inline asm
	mov.b32 	%r8, 131073;
	mov.b32 	%r9, 1;
	mov.b32 	%r10, 31;
	mov.b32 	%r11, -1;
	// begin inline asm
	shfl.sync.down.b32 %r7, %r8, %r9, %r10, %r11;
	// end inline asm
	setp.gt.s32 	%p1, %r6, 30;
	mov.b16 	%rs40, 2;
	mov.b16 	%rs39, 1;
	@%p1 bra 	$L__BB9_2;
	mov.b32 	{%rs27, %rs28}, %r7;
	add.s16 	%rs39, %rs27, 1;
	add.s16 	%rs40, %rs28, 2;
$L__BB9_2:
	mov.b32 	%r13, {%rs39, %rs40};
	mov.b32 	%r14, 2;
	mov.b32 	%r15, 31;
	mov.b32 	%r16, -1;
	// begin inline asm
	shfl.sync.down.b32 %r12, %r13, %r14, %r15, %r16;
	// end inline asm
	setp.gt.s32 	%p2, %r6, 29;
	@%p2 bra 	$L__BB9_4;
	mov.b32 	{%rs29, %rs30}, %r12;
	add.s16 	%rs39, %rs29, %rs39;
	add.s16 	%rs40, %rs30, %rs40;
$L__BB9_4:
	mov.b32 	%r18, {%rs39, %rs40};
	mov.b32 	%r19, 4;
	mov.b32 	%r20, 31;
	mov.b32 	%r21, -1;
	// begin inline asm
	shfl.sync.down.b32 %r17, %r18, %r19, %r20, %r21;
	// end inline asm
	setp.gt.s32 	%p3, %r6, 27;
	@%p3 bra 	$L__BB9_6;
	mov.b32 	{%rs31, %rs32}, %r17;
	add.s16 	%rs39, %rs31, %rs39;
	add.s16 	%rs40, %rs32, %rs40;
$L__BB9_6:
	mov.b32 	%r23, {%rs39, %rs40};
	mov.b32 	%r24, 8;
	mov.b32 	%r25, 31;
	mov.b32 	%r26, -1;
	// begin inline asm
	shfl.sync.down.b32 %r22, %r23, %r24, %r25, %r26;
	// end inline asm
	setp.gt.s32 	%p4, %r6, 23;
	@%p4 bra 	$L__BB9_8;
	mov.b32 	{%rs33, %rs34}, %r22;
	add.s16 	%rs39, %rs33, %rs39;
	add.s16 	%rs40, %rs34, %rs40;
$L__BB9_8:
	mov.b32 	%r28, {%rs39, %rs40};
	mov.b32 	%r29, 16;
	mov.b32 	%r30, 31;
	mov.b32 	%r31, -1;
	// begin inline asm
	shfl.sync.down.b32 %r27, %r28, %r29, %r30, %r31;
	// end inline asm
	bar.sync 	0;
	ret;

}
	// .globl	_Z16test_make_short3v
.visible .entry _Z16test_make_short3v()
{
	.reg .pred 	%p<5>;
	.reg .b16 	%rs<37>;
	.reg .b32 	%r<77>;

	// begin inline asm
	mov.u32 %r1, %laneid;
	// end inline asm
	mov.b32 	%r14, 1;
	mov.b32 	%r75, 31;
	mov.b32 	%r76, -1;
	// begin inline asm
	shfl.sync.down.b32 %r2, %r14, %r14, %r75, %r76;
	// end inline asm
	cvt.u16.u32 	%rs1, %r2;
	mov.b32 	%r29, 2;
	// begin inline asm
	shfl.sync.down.b32 %r7, %r29, %r14, %r75, %r76;
	// end inline asm
	cvt.u16.u32 	%rs2, %r7;
	mov.b32 	%r13, 3;
	// begin inline asm
	shfl.sync.down.b32 %r12, %r13, %r14, %r75, %r76;
	// end inline asm
	cvt.u16.u32 	%rs3, %r12;
	setp.gt.s32 	%p1, %r1, 30;
	add.s16 	%rs4, %rs1, 1;
	add.s16 	%rs5, %rs2, 2;
	add.s16 	%rs6, %rs3, 3;
	selp.b16 	%rs7, 3, %rs6, %p1;
	selp.b16 	%rs8, 2, %rs5, %p1;
	selp.b16 	%rs9, 1, %rs4, %p1;
	cvt.u32.u16 	%r18, %rs9;
	// begin inline asm
	shfl.sync.down.b32 %r17, %r18, %r29, %r75, %r76;
	// end inline asm
	cvt.u16.u32 	%rs10, %r17;
	cvt.u32.u16 	%r23, %rs8;
	// begin inline asm
	shfl.sync.down.b32 %r22, %r23, %r29, %r75, %r76;
	// end inline asm
	cvt.u16.u32 	%rs11, %r22;
	cvt.u32.u16 	%r28, %rs7;
	// begin inline asm
	shfl.sync.down.b32 %r27, %r28, %r29, %r75, %r76;
	// end inline asm
	cvt.u16.u32 	%rs12, %r27;
	setp.gt.s32 	%p2, %r1, 29;
	selp.b16 	%rs13, 0, %rs10, %p2;
	add.s16 	%rs14, %rs9, %rs13;
	selp.b16 	%rs15, 0, %rs11, %p2;
	add.s16 	%rs16, %rs8, %rs15;
	selp.b16 	%rs17, 0, %rs12, %p2;
	add.s16 	%rs18, %rs7, %rs17;
	cvt.u32.u16 	%r33, %rs14;
	mov.b32 	%r44, 4;
	// begin inline asm
	shfl.sync.down.b32 %r32, %r33, %r44, %r75, %r76;
	// end inline asm
	cvt.u16.u32 	%rs19, %r32;
	cvt.u32.u16 	%r38, %rs16;
	// begin inline asm
	shfl.sync.down.b32 %r37, %r38, %r44, %r75, %r76;
	// end inline asm
	cvt.u16.u32 	%rs20, %r37;
	cvt.u32.u16 	%r43, %rs18;
	// begin inline asm
	shfl.sync.down.b32 %r42, %r43, %r44, %r75, %r76;
	// end inline asm
	cvt.u16.u32 	%rs21, %r42;
	setp.gt.s32 	%p3, %r1, 27;
	selp.b16 	%rs22, 0, %rs19, %p3;
	add.s16 	%rs23, %rs14, %rs22;
	selp.b16 	%rs24, 0, %rs20, %p3;
	add.s16 	%rs25, %rs16, %rs24;
	selp.b16 	%rs26, 0, %rs21, %p3;
	add.s16 	%rs27, %rs18, %rs26;
	cvt.u32.u16 	%r48, %rs23;
	mov.b32 	%r59, 8;
	// begin inline asm
	shfl.sync.down.b32 %r47, %r48, %r59, %r75, %r76;
	// end inline asm
	cvt.u16.u32 	%rs28, %r47;
	cvt.u32.u16 	%r53, %rs25;
	// begin inline asm
	shfl.sync.down.b32 %r52, %r53, %r59, %r75, %r76;
	// end inline asm
	cvt.u16.u32 	%rs29, %r52;
	cvt.u32.u16 	%r58, %rs27;
	// begin inline asm
	shfl.sync.down.b32 %r57, %r58, %r59, %r75, %r76;
	// end inline asm
	cvt.u16.u32 	%rs30, %r57;
	setp.gt.s32 	%p4, %r1, 23;
	selp.b16 	%rs31, 0, %rs28, %p4;
	add.s16 	%rs32, %rs23, %rs31;
	selp.b16 	%rs33, 0, %rs29, %p4;
	add.s16 	%rs34, %rs25, %rs33;
	selp.b16 	%rs35, 0, %rs30, %p4;
	add.s16 	%rs36, %rs27, %rs35;
	cvt.u32.u16 	%r63, %rs32;
	mov.b32 	%r74, 16;
	// begin inline asm
	shfl.sync.down.b32 %r62, %r63, %r74, %r75, %r76;
	// end inline asm
	cvt.u32.u16 	%r68, %rs34;
	// begin inline asm
	shfl.sync.down.b32 %r67, %r68, %r74, %r75, %r76;
	// end inline asm
	cvt.u32.u16 	%r73, %rs36;
	// begin inline asm
	shfl.sync.down.b32 %r72, %r73, %r74, %r75, %r76;
	// end inline asm
	bar.sync 	0;
	ret;

}
	// .globl	_Z16test_make_short4v
.visible .entry _Z16test_make_short4v()
{
	.reg .pred 	%p<5>;
	.reg .b16 	%rs<69>;
	.reg .b32 	%r<61>;

	// begin inline asm
	mov.u32 %r10, %laneid;
	// end inline asm
	mov.b32 	%r12, 131073;
	mov.b32 	%r18, 1;
	mov.b32 	%r19, 31;
	mov.b32 	%r20, -1;
	// begin inline asm
	shfl.sync.down.b32 %r11, %r12, %r18, %r19, %r20;
	// end inline asm
	mov.b32 	%r17, 262147;
	// begin inline asm
	shfl.sync.down.b32 %r16, %r17, %r18, %r19, %r20;
	// end inline asm
	setp.gt.s32 	%p1, %r10, 30;
	mov.b16 	%rs57, 1;
	mov.b16 	%rs58, 2;
	mov.b16 	%rs59, 3;
	mov.b16 	%rs60, 4;
	@%p1 bra 	$L__BB11_2;
	mov.b32 	{%rs37, %rs38}, %r16;
	mov.b32 	{%rs39, %rs40}, %r11;
	add.s16 	%rs57, %rs39, 1;
	add.s16 	%rs58, %rs40, 2;
	add.s16 	%rs59, %rs37, 3;
	add.s16 	%rs60, %rs38, 4;
$L__BB11_2:
	mov.b32 	%r22, {%rs57, %rs58};
	mov.b32 	%r27, {%rs59, %rs60};
	mov.b32 	%r28, 2;
	mov.b32 	%r29, 31;
	mov.b32 	%r30, -1;
	// begin inline asm
	shfl.sync.down.b32 %r21, %r22, %r28, %r29, %r30;
	// end inline asm
	// begin inline asm
	shfl.sync.down.b32 %r26, %r27, %r28, %r29, %r30;
	// end inline asm
	setp.gt.s32 	%p2, %r10, 29;
	@%p2 bra 	$L__BB11_4;
	mov.b32 	{%rs41, %rs42}, %r26;
	mov.b32 	{%rs43, %rs44}, %r21;
	add.s16 	%rs57, %rs43, %rs57;
	add.s16 	%rs58, %rs44, %rs58;
	add.s16 	%rs59, %rs41, %rs59;
	add.s16 	%rs60, %rs42, %rs60;
$L__BB11_4:
	mov.b32 	%r32, {%rs57, %rs58};
	mov.b32 	%r37, {%rs59, %rs60};
	mov.b32 	%r38, 4;
	mov.b32 	%r39, 31;
	mov.b32 	%r40, -1;
	// begin inline asm
	shfl.sync.down.b32 %r31, %r32, %r38, %r39, %r40;
	// end inline asm
	// begin inline asm
	shfl.sync.down.b32 %r36, %r37, %r38, %r39, %r40;
	// end inline asm
	setp.gt.s32 	%p3, %r10, 27;
	@%p3 bra 	$L__BB11_6;
	mov.b32 	{%rs45, %rs46}, %r36;
	mov.b32 	{%rs47, %rs48}, %r31;
	add.s16 	%rs57, %rs47, %rs57;
	add.s16 	%rs58, %rs48, %rs58;
	add.s16 	%rs59, %rs45, %rs59;
	add.s16 	%rs60, %rs46, %rs60;
$L__BB11_6:
	mov.b32 	%r42, {%rs57, %rs58};
	mov.b32 	%r47, {%rs59, %rs60};
	mov.b32 	%r48, 8;
	mov.b32 	%r49, 31;
	mov.b32 	%r50, -1;
	// begin inline asm
	shfl.sync.down.b32 %r41, %r42, %r48, %r49, %r50;
	// end inline asm
	// begin inline asm
	shfl.sync.down.b32 %r46, %r47, %r48, %r49, %r50;
	// end inline asm
	setp.gt.s32 	%p4, %r10, 23;
	@%p4 bra 	$L__BB11_8;
	mov.b32 	{%rs49, %rs50}, %r46;
	mov.b32 	{%rs51, %rs52}, %r41;
	add.s16 	%rs57, %rs51, %rs57;
	add.s16 	%rs58, %rs52, %rs58;
	add.s16 	%rs59, %rs49, %rs59;
	add.s16 	%rs60, %rs50, %rs60;
$L__BB11_8:
	mov.b32 	%r52, {%rs57, %rs58};
	mov.b32 	%r57, {%rs59, %rs60};
	mov.b32 	%r58, 16;
	mov.b32 	%r59, 31;
	mov.b32 	%r60, -1;
	// begin inline asm
	shfl.sync.down.b32 %r51, %r52, %r58, %r59, %r60;
	// end inline asm
	// begin inline asm
	shfl.sync.down.b32 %r56, %r57, %r58, %r59, %r60;
	// end inline asm
	bar.sync 	0;
	ret;

}
	// .globl	_Z17test_make_ushort1v
.visible .entry _Z17test_make_ushort1v()
{
	.reg .pred 	%p<5>;
	.reg .b16 	%rs<13>;
	.reg .b32 	%r<27>;

	// begin inline asm
	mov.u32 %r1, %laneid;
	// end inline asm
	mov.b32 	%r4, 1;
	mov.b32 	%r25, 31;
	mov.b32 	%r26, -1;
	// begin inline asm
	shfl.sync.down.b32 %r2, %r4, %r4, %r25, %r26;
	// end inline asm
	setp.gt.s32 	%p1, %r1, 30;
	cvt.u16.u32 	%rs1, %r2;
	add.s16 	%rs2, %rs1, 1;
	selp.b16 	%rs3, 1, %rs2, %p1;
	cvt.u32.u16 	%r8, %rs3;
	mov.b32 	%r9, 2;
	// begin inline asm
	shfl.sync.down.b32 %r7, %r8, %r9, %r25, %r26;
	// end inline asm
	setp.gt.s32 	%p2, %r1, 29;
	cvt.u16.u32 	%rs4, %r7;
	selp.b16 	%rs5, 0, %rs4, %p2;
	add.s16 	%rs6, %rs3, %rs5;
	cvt.u32.u16 	%r13, %rs6;
	mov.b32 	%r14, 4;
	// begin inline asm
	shfl.sync.down.b32 %r12, %r13, %r14, %r25, %r26;
	// end inline asm
	setp.gt.s32 	%p3, %r1, 27;
	cvt.u16.u32 	%rs7, %r12;
	selp.b16 	%rs8, 0, %rs7, %p3;
	add.s16 	%rs9, %rs6, %rs8;
	cvt.u32.u16 	%r18, %rs9;
	mov.b32 	%r19, 8;
	// begin inline asm
	shfl.sync.down.b32 %r17, %r18, %r19, %r25, %r26;
	// end inline asm
	setp.gt.s32 	%p4, %r1, 23;
	cvt.u16.u32 	%rs10, %r17;
	selp.b16 	%rs11, 0, %rs10, %p4;
	add.s16 	%rs12, %rs9, %rs11;
	cvt.u32.u16 	%r23, %rs12;
	mov.b32 	%r24, 16;
	// begin inline asm
	shfl.sync.down.b32 %r22, %r23, %r24, %r25, %r26;
	// end inline asm
	bar.sync 	0;
	ret;

}
	// .globl	_Z17test_make_ushort2v
.visible .entry _Z17test_make_ushort2v()
{
	.reg .pred 	%p<5>;
	.reg .b16 	%rs<45>;
	.reg .b32 	%r<32>;

	// begin inline asm
	mov.u32 %r6, %laneid;
	// end inline asm
	mov.b32 	%r8, 131073;
	mov.b32 	%r9, 1;
	mov.b32 	%r10, 31;
	mov.b32 	%r11, -1;
	// begin inline asm
	shfl.sync.down.b32 %r7, %r8, %r9, %r10, %r11;
	// end inline asm
	setp.gt.s32 	%p1, %r6, 30;
	mov.b16 	%rs40, 2;
	mov.b16 	%rs39, 1;
	@%p1 bra 	$L__BB13_2;
	mov.b32 	{%rs27, %rs28}, %r7;
	add.s16 	%rs39, %rs27, 1;
	add.s16 	%rs40, %rs28, 2;
$L__BB13_2:
	mov.b32 	%r13, {%rs39, %rs40};
	mov.b32 	%r14, 2;
	mov.b32 	%r15, 31;
	mov.b32 	%r16, -1;
	// begin inline asm
	shfl.sync.down.b32 %r12, %r13, %r14, %r15, %r16;
	// end inline asm
	setp.gt.s32 	%p2, %r6, 29;
	@%p2 bra 	$L__BB13_4;
	mov.b32 	{%rs29, %rs30}, %r12;
	add.s16 	%rs39, %rs29, %rs39;
	add.s16 	%rs40, %rs30, %rs40;
$L__BB13_4:
	mov.b32 	%r18, {%rs39, %rs40};
	mov.b32 	%r19, 4;
	mov.b32 	%r20, 31;
	mov.b32 	%r21, -1;
	// begin inline asm
	shfl.sync.down.b32 %r17, %r18, %r19, %r20, %r21;
	// end inline asm
	setp.gt.s32 	%p3, %r6, 27;
	@%p3 bra 	$L__BB13_6;
	mov.b32 	{%rs31, %rs32}, %r17;
	add.s16 	%rs39, %rs31, %rs39;
	add.s16 	%rs40, %rs32, %rs40;
$L__BB13_6:
	mov.b32 	%r23, {%rs39, %rs40};
	mov.b32 	%r24, 8;
	mov.b32 	%r25, 31;
	mov.b32 	%r26, -1;
	// begin inline asm
	shfl.sync.down.b32 %r22, %r23, %r24, %r25, %r26;
	// end inline asm
	setp.gt.s32 	%p4, %r6, 23;
	@%p4 bra 	$L__BB13_8;
	mov.b32 	{%rs33, %rs34}, %r22;
	add.s16 	%rs39, %rs33, %rs39;
	add.s16 	%rs40, %rs34, %rs40;
$L__BB13_8:
	mov.b32 	%r28, {%rs39, %rs40};
	mov.b32 	%r29, 16;
	mov.b32 	%r30, 31;
	mov.b32 	%r31, -1;
	// begin inline asm
	shfl.sync.down.b32 %r27, %r28, %r29, %r30, %r31;
	// end inline asm
	bar.sync 	0;
	ret;

}
	// .globl	_Z17test_make_ushort3v
.visible .entry _Z17test_make_ushort3v()
{
	.reg .pred 	%p<5>;
	.reg .b16 	%rs<37>;
	.reg .b32 	%r<77>;

	// begin inline asm
	mov.u32 %r1, %laneid;
	// end inline asm
	mov.b32 	%r14, 1;
	mov.b32 	%r75, 31;
	mov.b32 	%r76, -1;
	// begin inline asm
	shfl.sync.down.b32 %r2, %r14, %r14, %r75, %r76;
	// end inline asm
	cvt.u16.u32 	%rs1, %r2;
	mov.b32 	%r29, 2;
	// begin inline asm
	shfl.sync.down.b32 %r7, %r29, %r14, %r75, %r76;
	// end inline asm
	cvt.u16.u32 	%rs2, %r7;
	mov.b32 	%r13, 3;
	// begin inline asm
	shfl.sync.down.b32 %r12, %r13, %r14, %r75, %r76;
	// end inline asm
	cvt.u16.u32 	%rs3, %r12;
	setp.gt.s32 	%p1, %r1, 30;
	add.s16 	%rs4, %rs1, 1;
	add.s16 	%rs5, %rs2, 2;
	add.s16 	%rs6, %rs3, 3;
	selp.b16 	%rs7, 3, %rs6, %p1;
	selp.b16 	%rs8, 2, %rs5, %p1;
	selp.b16 	%rs9, 1, %rs4, %p1;
	cvt.u32.u16 	%r18, %rs9;
	// begin inline asm
	shfl.sync.down.b32 %r17, %r18, %r29, %r75, %r76;
	// end inline asm
	cvt.u16.u32 	%rs10, %r17;
	cvt.u32.u16 	%r23, %rs8;
	// begin inline asm
	shfl.sync.down.b32 %r22, %r23, %r29, %r75, %r76;
	// end inline asm
	cvt.u16.u32 	%rs11, %r22;
	cvt.u32.u16 	%r28, %rs7;
	// begin inline asm
	shfl.sync.down.b32 %r27, %r28, %r29, %r75, %r76;
	// end inline asm
	cvt.u16.u32 	%rs12, %r27;
	setp.gt.s32 	%p2, %r1, 29;
	selp.b16 	%rs13, 0, %rs10, %p2;
	add.s16 	%rs14, %rs9, %rs13;
	selp.b16 	%rs15, 0, %rs11, %p2;
	add.s16 	%rs16, %rs8, %rs15;
	selp.b16 	%rs17, 0, %rs12, %p2;
	add.s16 	%rs18, %rs7, %rs17;
	cvt.u32.u16 	%r33, %rs14;
	mov.b32 	%r44, 4;
	// begin inline asm
	shfl.sync.down.b32 %r32, %r33, %r44, %r75, %r76;
	// end inline asm
	cvt.u16.u32 	%rs19, %r32;
	cvt.u32.u16 	%r38, %rs16;
	// begin inline asm
	shfl.sync.down.b32 %r37, %r38, %r44, %r75, %r76;
	// end inline asm
	cvt.u16.u32 	%rs20, %r37;
	cvt.u32.u16 	%r43, %rs18;
	// begin inline asm
	shfl.sync.down.b32 %r42, %r43, %r44, %r75, %r76;
	// end inline asm
	cvt.u16.u32 	%rs21, %r42;
	setp.gt.s32 	%p3, %r1, 27;
	selp.b16 	%rs22, 0, %rs19, %p3;
	add.s16 	%rs23, %rs14, %rs22;
	selp.b16 	%rs24, 0, %rs20, %p3;
	add.s16 	%rs25, %rs16, %rs24;
	selp.b16 	%rs26, 0, %rs21, %p3;
	add.s16 	%rs27, %rs18, %rs26;
	cvt.u32.u16 	%r48, %rs23;
	mov.b32 	%r59, 8;
	// begin inline asm
	shfl.sync.down.b32 %r47, %r48, %r59, %r75, %r76;
	// end inline asm
	cvt.u16.u32 	%rs28, %r47;
	cvt.u32.u16 	%r53, %rs25;
	// begin inline asm
	shfl.sync.down.b32 %r52, %r53, %r59, %r75, %r76;
	// end inline asm
	cvt.u16.u32 	%rs29, %r52;
	cvt.u32.u16 	%r58, %rs27;
	// begin inline asm
	shfl.sync.down.b32 %r57, %r58, %r59, %r75, %r76;
	// end inline asm
	cvt.u16.u32 	%rs30, %r57;
	setp.gt.s32 	%p4, %r1, 23;
	selp.b16 	%rs31, 0, %rs28, %p4;
	add.s16 	%rs32, %rs23, %rs31;
	selp.b16 	%rs33, 0, %rs29, %p4;
	add.s16 	%rs34, %rs25, %rs33;
	selp.b16 	%rs35, 0, %rs30, %p4;
	add.s16 	%rs36, %rs27, %rs35;
	cvt.u32.u16 	%r63, %rs32;
	mov.b32 	%r74, 16;
	// begin inline asm
	shfl.sync.down.b32 %r62, %r63, %r74, %r75, %r76;
	// end inline asm
	cvt.u32.u16 	%r68, %rs34;
	// begin inline asm
	shfl.sync.down.b32 %r67, %r68, %r74, %r75, %r76;
	// end inline asm
	cvt.u32.u16 	%r73, %rs36;
	// begin inline asm
	shfl.sync.down.b32 %r72, %r73, %r74, %r75, %r76;
	// end inline asm
	bar.sync 	0;
	ret;

}
	// .globl	_Z17test_make_ushort4v
.visible .entry _Z17test_make_ushort4v()
{
	.reg .pred 	%p<5>;
	.reg .b16 	%rs<69>;
	.reg .b32 	%r<61>;

	// begin inline asm
	mov.u32 %r10, %laneid;
	// end inline asm
	mov.b32 	%r12, 131073;
	mov.b32 	%r18, 1;
	mov.b32 	%r19, 31;
	mov.b32 	%r20, -1;
	// begin inline asm
	shfl.sync.down.b32 %r11, %r12, %r18, %r19, %r20;
	// end inline asm
	mov.b32 	%r17, 262147;
	// begin inline asm
	shfl.sync.down.b32 %r16, %r17, %r18, %r19, %r20;
	// end inline asm
	setp.gt.s32 	%p1, %r10, 30;
	mov.b16 	%rs57, 1;
	mov.b16 	%rs58, 2;
	mov.b16 	%rs59, 3;
	mov.b16 	%rs60, 4;
	@%p1 bra 	$L__BB15_2;
	mov.b32 	{%rs37, %rs38}, %r16;
	mov.b32 	{%rs39, %rs40}, %r11;
	add.s16 	%rs57, %rs39, 1;
	add.s16 	%rs58, %rs40, 2;
	add.s16 	%rs59, %rs37, 3;
	add.s16 	%rs60, %rs38, 4;
$L__BB15_2:
	mov.b32 	%r22, {%rs57, %rs58};
	mov.b32 	%r27, {%rs59, %rs60};
	mov.b32 	%r28, 2;
	mov.b32 	%r29, 31;
	mov.b32 	%r30, -1;
	// begin inline asm
	shfl.sync.down.b32 %r21, %r22, %r28, %r29, %r30;
	// end inline asm
	// begin inline asm
	shfl.sync.down.b32 %r26, %r27, %r28, %r29, %r30;
	// end inline asm
	setp.gt.s32 	%p2, %r10, 29;
	@%p2 bra 	$L__BB15_4;
	mov.b32 	{%rs41, %rs42}, %r26;
	mov.b32 	{%rs43, %rs44}, %r21;
	add.s16 	%rs57, %rs43, %rs57;
	add.s16 	%rs58, %rs44, %rs58;
	add.s16 	%rs59, %rs41, %rs59;
	add.s16 	%rs60, %rs42, %rs60;
$L__BB15_4:
	mov.b32 	%r32, {%rs57, %rs58};
	mov.b32 	%r37, {%rs59, %rs60};
	mov.b32 	%r38, 4;
	mov.b32 	%r39, 31;
	mov.b32 	%r40, -1;
	// begin inline asm
	shfl.sync.down.b32 %r31, %r32, %r38, %r39, %r40;
	// end inline asm
	// begin inline asm
	shfl.sync.down.b32 %r36, %r37, %r38, %r39, %r40;
	// end inline asm
	setp.gt.s32 	%p3, %r10, 27;
	@%p3 bra 	$L__BB15_6;
	mov.b32 	{%rs45, %rs46}, %r36;
	mov.b32 	{%rs47, %rs48}, %r31;
	add.s16 	%rs57, %rs47, %rs57;
	add.s16 	%rs58, %rs48, %rs58;
	add.s16 	%rs59, %rs45, %rs59;
	add.s16 	%rs60, %rs46, %rs60;
$L__BB15_6:
	mov.b32 	%r42, {%rs57, %rs58};
	mov.b32 	%r47, {%rs59, %rs60};
	mov.b32 	%r48, 8;
	mov.b32 	%r49, 31;
	mov.b32 	%r50, -1;
	// begin inline asm
	shfl.sync.down.b32 %r41, %r42, %r48, %r49, %r50;
	// end inline asm
	// begin inline asm
	shfl.sync.down.b32 %r46, %r47, %r48, %r49, %r50;
	// end inline asm
	setp.gt.s32 	%p4, %r10, 23;
	@%p4 bra 	$L__BB15_8;
	mov.b32 	{%rs49, %rs50}, %r46;
	mov.b32 	{%rs51, %rs52}, %r41;
	add.s16 	%rs57, %rs51, %rs57;
	add.s16 	%rs58, %rs52, %rs58;
	add.s16 	%rs59, %rs49, %rs59;
	add.s16 	%rs60, %rs50, %rs60;
$L__BB15_8:
	mov.b32 	%r52, {%rs57, %rs58};
	mov.b32 	%r57, {%rs59, %rs60};
	mov.b32 	%r58, 16;
	mov.b32 	%r59, 31;
	mov.b32 	%r60, -1;
	// begin inline asm
	shfl.sync.down.b32 %r51, %r52, %r58, %r59, %r60;
	// end inline asm
	// begin inline asm
	shfl.sync.down.b32 %r56, %r57, %r58, %r59, %r60;
	// end inline asm
	bar.sync 	0;
	ret;

}
	// .globl	_Z14test_make_int1v
.visible .entry _Z14test_make_int1v()
{
	.reg .pred 	%p<5>;
	.reg .b32 	%r<31>;

	// begin inline asm
	mov.u32 %r1, %laneid;
	// end inline asm
	mov.b32 	%r4, 1;
	mov.b32 	%r25, 31;
	mov.b32 	%r26, -1;
	// begin inline asm
	shfl.sync.down.b32 %r2, %r4, %r4, %r25, %r26;
	// end inline asm
	setp.gt.s32 	%p1, %r1, 30;
	add.s32 	%r27, %r2, 1;
	selp.b32 	%r8, 1, %r27, %p1;
	mov.b32 	%r9, 2;
	// begin inline asm
	shfl.sync.down.b32 %r7, %r8, %r9, %r25, %r26;
	// end inline asm
	setp.gt.s32 	%p2, %r1, 29;
	selp.b32 	%r28, 0, %r7, %p2;
	add.s32 	%r13, %r8, %r28;
	mov.b32 	%r14, 4;
	// begin inline asm
	shfl.sync.down.b32 %r12, %r13, %r14, %r25, %r26;
	// end inline asm
	setp.gt.s32 	%p3, %r1, 27;
	selp.b32 	%r29, 0, %r12, %p3;
	add.s32 	%r18, %r13, %r29;
	mov.b32 	%r19, 8;
	// begin inline asm
	shfl.sync.down.b32 %r17, %r18, %r19, %r25, %r26;
	// end inline asm
	setp.gt.s32 	%p4, %r1, 23;
	selp.b32 	%r30, 0, %r17, %p4;
	add.s32 	%r23, %r18, %r30;
	mov.b32 	%r24, 16;
	// begin inline asm
	shfl.sync.down.b32 %r22, %r23, %r24, %r25, %r26;
	// end inline asm
	bar.sync 	0;
	ret;

}
	// .globl	_Z14test_make_int2v
.visible .entry _Z14test_make_int2v()
{
	.reg .pred 	%p<5>;
	.reg .b32 	%r<60>;

	// begin inline asm
	mov.u32 %r1, %laneid;
	// end inline asm
	mov.b32 	%r9, 1;
	mov.b32 	%r50, 31;
	mov.b32 	%r51, -1;
	// begin inline asm
	shfl.sync.down.b32 %r2, %r9, %r9, %r50, %r51;
	// end inline asm
	mov.b32 	%r19, 2;
	// begin inline asm
	shfl.sync.down.b32 %r7, %r19, %r9, %r50, %r51;
	// end inline asm
	setp.gt.s32 	%p1, %r1, 30;
	add.s32 	%r52, %r2, 1;
	add.s32 	%r53, %r7, 2;
	selp.b32 	%r13, 1, %r52, %p1;
	selp.b32 	%r18, 2, %r53, %p1;
	// begin inline asm
	shfl.sync.down.b32 %r12, %r13, %r19, %r50, %r51;
	// end inline asm
	// begin inline asm
	shfl.sync.down.b32 %r17, %r18, %r19, %r50, %r51;
	// end inline asm
	setp.gt.s32 	%p2, %r1, 29;
	selp.b32 	%r54, 0, %r12, %p2;
	add.s32 	%r23, %r13, %r54;
	selp.b32 	%r55, 0, %r17, %p2;
	add.s32 	%r28, %r18, %r55;
	mov.b32 	%r29, 4;
	// begin inline asm
	shfl.sync.down.b32 %r22, %r23, %r29, %r50, %r51;
	// end inline asm
	// begin inline asm
	shfl.sync.down.b32 %r27, %r28, %r29, %r50, %r51;
	// end inline asm
	setp.gt.s32 	%p3, %r1, 27;
	selp.b32 	%r56, 0, %r22, %p3;
	add.s32 	%r33, %r23, %r56;
	selp.b32 	%r57, 0, %r27, %p3;
	add.s32 	%r38, %r28, %r57;
	mov.b32 	%r39, 8;
	// begin inline asm
	shfl.sync.down.b32 %r32, %r33, %r39, %r50, %r51;
	// end inline asm
	// begin inline asm
	shfl.sync.down.b32 %r37, %r38, %r39, %r50, %r51;
	// end inline asm
	setp.gt.s32 	%p4, %r1, 23;
	selp.b32 	%r58, 0, %r32, %p4;
	add.s32 	%r43, %r33, %r58;
	selp.b32 	%r59, 0, %r37, %p4;
	add.s32 	%r48, %r38, %r59;
	mov.b32 	%r49, 16;
	// begin inline asm
	shfl.sync.down.b32 %r42, %r43, %r49, %r50, %r51;
	// end inline asm
	// begin inline asm
	shfl.sync.down.b32 %r47, %r48, %r49, %r50, %r51;
	// end inline asm
	bar.sync 	0;
	ret;

}
	// .globl	_Z14test_make_int3v
.visible .entry _Z14test_make_int3v()
{
	.reg .pred 	%p<5>;
	.reg .b32 	%r<89>;

	// begin inline asm
	mov.u32 %r1, %laneid;
	// end inline asm
	mov.b32 	%r14, 1;
	mov.b32 	%r75, 31;
	mov.b32 	%r76, -1;
	// begin inline asm
	shfl.sync.down.b32 %r2, %r14, %r14, %r75, %r76;
	// end inline asm
	mov.b32 	%r29, 2;
	// begin inline asm
	shfl.sync.down.b32 %r7, %r29, %r14, %r75, %r76;
	// end inline asm
	mov.b32 	%r13, 3;
	// begin inline asm
	shfl.sync.down.b32 %r12, %r13, %r14, %r75, %r76;
	// end inline asm
	setp.gt.s32 	%p1, %r1, 30;
	add.s32 	%r77, %r2, 1;
	add.s32 	%r78, %r7, 2;
	add.s32 	%r79, %r12, 3;
	selp.b32 	%r28, 3, %r79, %p1;
	selp.b32 	%r23, 2, %r78, %p1;
	selp.b32 	%r18, 1, %r77, %p1;
	// begin inline asm
	shfl.sync.down.b32 %r17, %r18, %r29, %r75, %r76;
	// end inline asm
	// begin inline asm
	shfl.sync.down.b32 %r22, %r23, %r29, %r75, %r76;
	// end inline asm
	// begin inline asm
	shfl.sync.down.b32 %r27, %r28, %r29, %r75, %r76;
	// end inline asm
	setp.gt.s32 	%p2, %r1, 29;
	selp.b32 	%r80, 0, %r17, %p2;
	add.s32 	%r33, %r18, %r80;
	selp.b32 	%r81, 0, %r22, %p2;
	add.s32 	%r38, %r23, %r81;
	selp.b32 	%r82, 0, %r27, %p2;
	add.s32 	%r43, %r28, %r82;
	mov.b32 	%r44, 4;
	// begin inline asm
	shfl.sync.down.b32 %r32, %r33, %r44, %r75, %r76;
	// end inline asm
	// begin inline asm
	shfl.sync.down.b32 %r37, %r38, %r44, %r75, %r76;
	// end inline asm
	// begin inline asm
	shfl.sync.down.b32 %r42, %r43, %r44, %r75, %r76;
	// end inline asm
	setp.gt.s32 	%p3, %r1, 27;
	selp.b32 	%r83, 0, %r32, %p3;
	add.s32 	%r48, %r33, %r83;
	selp.b32 	%r84, 0, %r37, %p3;
	add.s32 	%r53, %r38, %r84;
	selp.b32 	%r85, 0, %r42, %p3;
	add.s32 	%r58, %r43, %r85;
	mov.b32 	%r59, 8;
	// begin inline asm
	shfl.sync.down.b32 %r47, %r48, %r59, %r75, %r76;
	// end inline asm
	// begin inline asm
	shfl.sync.down.b32 %r52, %r53, %r59, %r75, %r76;
	// end inline asm
	// begin inline asm
	shfl.sync.down.b32 %r57, %r58, %r59, %r75, %r76;
	// end inline asm
	setp.gt.s32 	%p4, %r1, 23;
	selp.b32 	%r86, 0, %r47, %p4;
	add.s32 	%r63, %r48, %r86;
	selp.b32 	%r87, 0, %r52, %p4;
	add.s32 	%r68, %r53, %r87;
	selp.b32 	%r88, 0, %r57, %p4;
	add.s32 	%r73, %r58, %r88;
	mov.b32 	%r74, 16;
	// begin inline asm
	shfl.sync.down.b32 %r62, %r63, %r74, %r75, %r76;
	// end inline asm
	// begin inline asm
	shfl.sync.down.b32 %r67, %r68, %r74, %r75, %r76;
	// end inline asm
	// begin inline asm
	shfl.sync.down.b32 %r72, %r73, %r74, %r75, %r76;
	// end inline asm
	bar.sync 	0;
	ret;

}
	// .globl	_Z14test_make_int4v
.visible .entry _Z14test_make_int4v()
{
	.reg .pred 	%p<5>;
	.reg .b32 	%r<171>;

	// begin inline asm
	mov.u32 %r50, %laneid;
	// end inline asm
	mov.b32 	%r159, 1;
	mov.b32 	%r69, 31;
	mov.b32 	%r70, -1;
	// begin inline asm
	shfl.sync.down.b32 %r51, %r159, %r159, %r69, %r70;
	// end inline asm
	mov.b32 	%r160, 2;
	// begin inline asm
	shfl.sync.down.b32 %r56, %r160, %r159, %r69, %r70;
	// end inline asm
	mov.b32 	%r161, 3;
	// begin inline asm
	shfl.sync.down.b32 %r61, %r161, %r159, %r69, %r70;
	// end inline asm
	mov.b32 	%r162, 4;
	// begin inline asm
	shfl.sync.down.b32 %r66, %r162, %r159, %r69, %r70;
	// end inline asm
	setp.gt.s32 	%p1, %r50, 30;
	@%p1 bra 	$L__BB19_2;
	add.s32 	%r159, %r51, 1;
	add.s32 	%r160, %r56, 2;
	add.s32 	%r161, %r61, 3;
	add.s32 	%r162, %r66, 4;
$L__BB19_2:
	mov.b32 	%r92, 2;
	mov.b32 	%r93, 31;
	mov.b32 	%r94, -1;
	// begin inline asm
	shfl.sync.down.b32 %r75, %r159, %r92, %r93, %r94;
	// end inline asm
	// begin inline asm
	shfl.sync.down.b32 %r80, %r160, %r92, %r93, %r94;
	// end inline asm
	// begin inline asm
	shfl.sync.down.b32 %r85, %r161, %r92, %r93, %r94;
	// end inline asm
	// begin inline asm
	shfl.sync.down.b32 %r90, %r162, %r92, %r93, %r94;
	// end inline asm
	setp.gt.s32 	%p2, %r50, 29;
	@%p2 bra 	$L__BB19_4;
	add.s32 	%r159, %r75, %r159;
	add.s32 	%r160, %r80, %r160;
	add.s32 	%r161, %r85, %r161;
	add.s32 	%r162, %r90, %r162;
$L__BB19_4:
	mov.b32 	%r112, 4;
	mov.b32 	%r113, 31;
	mov.b32 	%r114, -1;
	// begin inline asm
	shfl.sync.down.b32 %r95, %r159, %r112, %r113, %r114;
	// end inline asm
	// begin inline asm
	shfl.sync.down.b32 %r100, %r160, %r112, %r113, %r114;
	// end inline asm
	// begin inline asm
	shfl.sync.down.b32 %r105, %r161, %r112, %r113, %r114;
	// end inline asm
	// begin inline asm
	shfl.sync.down.b32 %r110, %r162, %r112, %r113, %r114;
	// end inline asm
	setp.gt.s32 	%p3, %r50, 27;
	@%p3 bra 	$L__BB19_6;
	add.s32 	%r159, %r95, %r159;
	add.s32 	%r160, %r100, %r160;
	add.s32 	%r161, %r105, %r161;
	add.s32 	%r162, %r110, %r162;
$L__BB19_6:
	mov.b32 	%r132, 8;
	mov.b32 	%r133, 31;
	mov.b32 	%r134, -1;
	// begin inline asm
	shfl.sync.down.b32 %r115, %r159, %r132, %r133, %r134;
	// end inline asm
	// begin inline asm
	shfl.sync.down.b32 %r120, %r160, %r132, %r133, %r134;
	// end inline asm
	// begin inline asm
	shfl.sync.down.b32 %r125, %r161, %r132, %r133, %r134;
	// end inline asm
	// begin inline asm
	shfl.sync.down.b32 %r130, %r162, %r132, %r133, %r134;
	// end inline asm
	setp.gt.s32 	%p4, %r50, 23;
	@%p4 bra 	$L__BB19_8;
	add.s32 	%r159, %r115, %r159;
	add.s32 	%r160, %r120, %r160;
	add.s32 	%r161, %r125, %r161;
	add.s32 	%r162, %r130, %r162;
$L__BB19_8:
	mov.b32 	%r152, 16;
	mov.b32 	%r153, 31;
	mov.b32 	%r154, -1;
	// begin inline asm
	shfl.sync.down.b32 %r135, %r159, %r152, %r153, %r154;
	// end inline asm
	// begin inline asm
	shfl.sync.down.b32 %r140, %r160, %r152, %r153, %r154;
	// end inline asm
	// begin inline asm
	shfl.sync.down.b32 %r145, %r161, %r152, %r153, %r154;
	// end inline asm
	// begin inline asm
	shfl.sync.down.b32 %r150, %r162, %r152, %r153, %r154;
	// end inline asm
	bar.sync 	0;
	ret;

}
	// .globl	_Z15test_make_uint1v
.visible .entry _Z15test_make_uint1v()
{
	.reg .pred 	%p<5>;
	.reg .b32 	%r<31>;

	// begin inline asm
	mov.u32 %r1, %laneid;
	// end inline asm
	mov.b32 	%r4, 1;
	mov.b32 	%r25, 31;
	mov.b32 	%r26, -1;
	// begin inline asm
	shfl.sync.down.b32 %r2, %r4, %r4, %r25, %r26;
	// end inline asm
	setp.gt.s32 	%p1, %r1, 30;
	add.s32 	%r27, %r2, 1;
	selp.b32 	%r8, 1, %r27, %p1;
	mov.b32 	%r9, 2;
	// begin inline asm
	shfl.sync.down.b32 %r7, %r8, %r9, %r25, %r26;
	// end inline asm
	setp.gt.s32 	%p2, %r1, 29;
	selp.b32 	%r28, 0, %r7, %p2;
	add.s32 	%r13, %r8, %r28;
	mov.b32 	%r14, 4;
	// begin inline asm
	shfl.sync.down.b32 %r12, %r13, %r14, %r25, %r26;
	// end inline asm
	setp.gt.s32 	%p3, %r1, 27;
	selp.b32 	%r29, 0, %r12, %p3;
	add.s32 	%r18, %r13, %r29;
	mov.b32 	%r19, 8;
	// begin inline asm
	shfl.sync.down.b32 %r17, %r18, %r19, %r25, %r26;
	// end inline asm
	setp.gt.s32 	%p4, %r1, 23;
	selp.b32 	%r30, 0, %r17, %p4;
	add.s32 	%r23, %r18, %r30;
	mov.b32 	%r24, 16;
	// begin inline asm
	shfl.sync.down.b32 %r22, %r23, %r24, %r25, %r26;
	// end inline asm
	bar.sync 	0;
	ret;

}
	// .globl	_Z15test_make_uint2v
.visible .entry _Z15test_make_uint2v()
{
	.reg .pred 	%p<5>;
	.reg .b32 	%r<60>;

	// begin inline asm
	mov.u32 %r1, %laneid;
	// end inline asm
	mov.b32 	%r9, 1;
	mov.b32 	%r50, 31;
	mov.b32 	%r51, -1;
	// begin inline asm
	shfl.sync.down.b32 %r2, %r9, %r9, %r50, %r51;
	// end inline asm
	mov.b32 	%r19, 2;
	// begin inline asm
	shfl.sync.down.b32 %r7, %r19, %r9, %r50, %r51;
	// end inline asm
	setp.gt.s32 	%p1, %r1, 30;
	add.s32 	%r52, %r2, 1;
	add.s32 	%r53, %r7, 2;
	selp.b32 	%r13, 1, %r52, %p1;
	selp.b32 	%r18, 2, %r53, %p1;
	// begin inline asm
	shfl.sync.down.b32 %r12, %r13, %r19, %r50, %r51;
	// end inline asm
	// begin inline asm
	shfl.sync.down.b32 %r17, %r18, %r19, %r50, %r51;
	// end inline asm
	setp.gt.s32 	%p2, %r1, 29;
	selp.b32 	%r54, 0, %r12, %p2;
	add.s32 	%r23, %r13, %r54;
	selp.b32 	%r55, 0, %r17, %p2;
	add.s32 	%r28, %r18, %r55;
	mov.b32 	%r29, 4;
	// begin inline asm
	shfl.sync.down.b32 %r22, %r23, %r29, %r50, %r51;
	// end inline asm
	// begin inline asm
	shfl.sync.down.b32 %r27, %r28, %r29, %r50, %r51;
	// end inline asm
	setp.gt.s32 	%p3, %r1, 27;
	selp.b32 	%r56, 0, %r22, %p3;
	add.s32 	%r33, %r23, %r56;
	selp.b32 	%r57, 0, %r27, %p3;
	add.s32 	%r38, %r28, %r57;
	mov.b32 	%r39, 8;
	// begin inline asm
	shfl.sync.down.b32 %r32, %r33, %r39, %r50, %r51;
	// end inline asm
	// begin inline asm
	shfl.sync.down.b32 %r37, %r38, %r39, %r50, %r51;
	// end inline asm
	setp.gt.s32 	%p4, %r1, 23;
	selp.b32 	%r58, 0, %r32, %p4;
	add.s32 	%r43, %r33, %r58;
	selp.b32 	%r59, 0, %r37, %p4;
	add.s32 	%r48, %r38, %r59;
	mov.b32 	%r49, 16;
	// begin inline asm
	shfl.sync.down.b32 %r42, %r43, %r49, %r50, %r51;
	// end inline asm
	// begin inline asm
	shfl.sync.down.b32 %r47, %r48, %r49, %r50, %r51;
	// end inline asm
	bar.sync 	0;
	ret;

}
	// .globl	_Z15test_make_uint3v
.visible .entry _Z15test_make_uint3v()
{
	.reg .pred 	%p<5>;
	.reg .b32 	%r<89>;

	// begin inline asm
	mov.u32 %r1, %laneid;
	// end inline asm
	mov.b32 	%r14, 1;
	mov.b32 	%r75, 31;
	mov.b32 	%r76, -1;
	// begin inline asm
	shfl.sync.down.b32 %r2, %r14, %r14, %r75, %r76;
	// end inline asm
	mov.b32 	%r29, 2;
	// begin inline asm
	shfl.sync.down.b32 %r7, %r29, %r14, %r75, %r76;
	// end inline asm
	mov.b32 	%r13, 3;
	// begin inline asm
	shfl.sync.down.b32 %r12, %r13, %r14, %r75, %r76;
	// end inline asm
	setp.gt.s32 	%p1, %r1, 30;
	add.s32 	%r77, %r2, 1;
	add.s32 	%r78, %r7, 2;
	add.s32 	%r79, %r12, 3;
	selp.b32 	%r28, 3, %r79, %p1;
	selp.b32 	%r23, 2, %r78, %p1;
	selp.b32 	%r18, 1, %r77, %p1;
	// begin inline asm
	shfl.sync.down.b32 %r17, %r18, %r29, %r75, %r76;
	// end inline asm
	// begin inline asm
	shfl.sync.down.b32 %r22, %r23, %r29, %r75, %r76;
	// end inline asm
	// begin inline asm
	shfl.sync.down.b32 %r27, %r28, %r29, %r75, %r76;
	// end inline asm
	setp.gt.s32 	%p2, %r1, 29;
	selp.b32 	%r80, 0, %r17, %p2;
	add.s32 	%r33, %r18, %r80;
	selp.b32 	%r81, 0, %r22, %p2;
	add.s32 	%r38, %r23, %r81;
	selp.b32 	%r82, 0, %r27, %p2;
	add.s32 	%r43, %r28, %r82;
	mov.b32 	%r44, 4;
	// begin inline asm
	shfl.sync.down.b32 %r32, %r33, %r44, %r75, %r76;
	// end inline asm
	// begin inline asm
	shfl.sync.down.b32 %r37, %r38, %r44, %r75, %r76;
	// end inline asm
	// begin inline asm
	shfl.sync.down.b32 %r42, %r43, %r44, %r75, %r76;
	// end inline asm
	setp.gt.s32 	%p3, %r1, 27;
	selp.b32 	%r83, 0, %r32, %p3;
	add.s32 	%r48, %r33, %r83;
	selp.b32 	%r84, 0, %r37, %p3;
	add.s32 	%r53, %r38, %r84;
	selp.b32 	%r85, 0, %r42, %p3;
	add.s32 	%r58, %r43, %r85;
	mov.b32 	%r59, 8;
	// begin inline asm
	shfl.sync.down.b32 %r47, %r48, %r59, %r75, %r76;
	// end inline asm
	// begin inline asm
	shfl.sync.down.b32 %r52, %r53, %r59, %r75, %r76;
	// end inline asm
	// begin inline asm
	shfl.sync.down.b32 %r57, %r58, %r59, %r75, %r76;
	// end inline asm
	setp.gt.s32 	%p4, %r1, 23;
	selp.b32 	%r86, 0, %r47, %p4;
	add.s32 	%r63, %r48, %r86;
	selp.b32 	%r87, 0, %r52, %p4;
	add.s32 	%r68, %r53, %r87;
	selp.b32 	%r88, 0, %r57, %p4;
	add.s32 	%r73, %r58, %r88;
	mov.b32 	%r74, 16;
	// begin inline asm
	shfl.sync.down.b32 %r62, %r63, %r74, %r75, %r76;
	// end inline asm
	// begin inline asm
	shfl.sync.down.b32 %r67, %r68, %r74, %r75, %r76;
	// end inline asm
	// begin inline asm
	shfl.sync.down.b32 %r72, %r73, %r74, %r75, %r76;
	// end inline asm
	bar.sync 	0;
	ret;

}
	// .globl	_Z15test_make_uint4v
.visible .entry _Z15test_make_uint4v()
{
	.reg .pred 	%p<5>;
	.reg .b32 	%r<171>;

	// begin inline asm
	mov.u32 %r50, %laneid;
	// end inline asm
	mov.b32 	%r159, 1;
	mov.b32 	%r69, 31;
	mov.b32 	%r70, -1;
	// begin inline asm
	shfl.sync.down.b32 %r51, %r159, %r159, %r69, %r70;
	// end inline asm
	mov.b32 	%r160, 2;
	// begin inline asm
	shfl.sync.down.b32 %r56, %r160, %r159, %r69, %r70;
	// end inline asm
	mov.b32 	%r161, 3;
	// begin inline asm
	shfl.sync.down.b32 %r61, %r161, %r159, %r69, %r70;
	// end inline asm
	mov.b32 	%r162, 4;
	// begin inline asm
	shfl.sync.down.b32 %r66, %r162, %r159, %r69, %r70;
	// end inline asm
	setp.gt.s32 	%p1, %r50, 30;
	@%p1 bra 	$L__BB23_2;
	add.s32 	%r159, %r51, 1;
	add.s32 	%r160, %r56, 2;
	add.s32 	%r161, %r61, 3;
	add.s32 	%r162, %r66, 4;
$L__BB23_2:
	mov.b32 	%r92, 2;
	mov.b32 	%r93, 31;
	mov.b32 	%r94, -1;
	// begin inline asm
	shfl.sync.down.b32 %r75, %r159, %r92, %r93, %r94;
	// end inline asm
	// begin inline asm
	shfl.sync.down.b32 %r80, %r160, %r92, %r93, %r94;
	// end inline asm
	// begin inline asm
	shfl.sync.down.b32 %r85, %r161, %r92, %r93, %r94;
	// end inline asm
	// begin inline asm
	shfl.sync.down.b32 %r90, %r162, %r92, %r93, %r94;
	// end inline asm
	setp.gt.s32 	%p2, %r50, 29;
	@%p2 bra 	$L__BB23_4;
	add.s32 	%r159, %r75, %r159;
	add.s32 	%r160, %r80, %r160;
	add.s32 	%r161, %r85, %r161;
	add.s32 	%r162, %r90, %r162;
$L__BB23_4:
	mov.b32 	%r112, 4;
	mov.b32 	%r113, 31;
	mov.b32 	%r114, -1;
	// begin inline asm
	shfl.sync.down.b32 %r95, %r159, %r112, %r113, %r114;
	// end inline asm
	// begin inline asm
	shfl.sync.down.b32 %r100, %r160, %r112, %r113, %r114;
	// end inline asm
	// begin inline asm
	shfl.sync.down.b32 %r105, %r161, %r112, %r113, %r114;
	// end inline asm
	// begin inline asm
	shfl.sync.down.b32 %r110, %r162, %r112, %r113, %r114;
	// end inline asm
	setp.gt.s32 	%p3, %r50, 27;
	@%p3 bra 	$L__BB23_6;
	add.s32 	%r159, %r95, %r159;
	add.s32 	%r160, %r100, %r160;
	add.s32 	%r161, %r105, %r161;
	add.s32 	%r162, %r110, %r162;
$L__BB23_6:
	mov.b32 	%r132, 8;
	mov.b32 	%r133, 31;
	mov.b32 	%r134, -1;
	// begin inline asm
	shfl.sync.down.b32 %r115, %r159, %r132, %r133, %r134;
	// end inline asm
	// begin inline asm
	shfl.sync.down.b32 %r120, %r160, %r132, %r133, %r134;
	// end inline asm
	// begin inline asm
	shfl.sync.down.b32 %r125, %r161, %r132, %r133, %r134;
	// end inline asm
	// begin inline asm
	shfl.sync.down.b32 %r130, %r162, %r132, %r133, %r134;
	// end inline asm
	setp.gt.s32 	%p4, %r50, 23;
	@%p4 bra 	$L__BB23_8;
	add.s32 	%r159, %r115, %r159;
	add.s32 	%r160, %r120, %r160;
	add.s32 	%r161, %r125, %r161;
	add.s32 	%r162, %r130, %r162;
$L__BB23_8:
	mov.b32 	%r152, 16;
	mov.b32 	%r153, 31;
	mov.b32 	%r154, -1;
	// begin inline asm
	shfl.sync.down.b32 %r135, %r159, %r152, %r153, %r154;
	// end inline asm
	// begin inline asm
	shfl.sync.down.b32 %r140, %r160, %r152, %r153, %r154;
	// end inline asm
	// begin inline asm
	shfl.sync.down.b32 %r145, %r161, %r152, %r153, %r154;
	// end inline asm
	// begin inline asm
	shfl.sync.down.b32 %r150, %r162, %r152, %r153, %r154;
	// end inline asm
	bar.sync 	0;
	ret;

}
	// .globl	_Z15test_make_long1v
.visible .entry _Z15test_make_long1v()
{
	.reg .pred 	%p<5>;
	.reg .b32 	%r<52>;
	.reg .b64 	%rd<13>;

	// begin inline asm
	mov.u32 %r1, %laneid;
	// end inline asm
	mov.b32 	%r9, 1;
	mov.b32 	%r50, 31;
	mov.b32 	%r51, -1;
	// begin inline asm
	shfl.sync.down.b32 %r2, %r9, %r9, %r50, %r51;
	// end inline asm
	mov.b32 	%r8, 0;
	// begin inline asm
	shfl.sync.down.b32 %r7, %r8, %r9, %r50, %r51;
	// end inline asm
	mov.b64 	%rd1, {%r2, %r7};
	setp.gt.s32 	%p1, %r1, 30;
	add.s64 	%rd2, %rd1, 1;
	selp.b64 	%rd3, 1, %rd2, %p1;
	mov.b64 	{%r13, %r18}, %rd3;
	mov.b32 	%r19, 2;
	// begin inline asm
	shfl.sync.down.b32 %r12, %r13, %r19, %r50, %r51;
	// end inline asm
	// begin inline asm
	shfl.sync.down.b32 %r17, %r18, %r19, %r50, %r51;
	// end inline asm
	mov.b64 	%rd4, {%r12, %r17};
	setp.gt.s32 	%p2, %r1, 29;
	selp.b64 	%rd5, 0, %rd4, %p2;
	add.s64 	%rd6, %rd3, %rd5;
	mov.b64 	{%r23, %r28}, %rd6;
	mov.b32 	%r29, 4;
	// begin inline asm
	shfl.sync.down.b32 %r22, %r23, %r29, %r50, %r51;
	// end inline asm
	// begin inline asm
	shfl.sync.down.b32 %r27, %r28, %r29, %r50, %r51;
	// end inline asm
	mov.b64 	%rd7, {%r22, %r27};
	setp.gt.s32 	%p3, %r1, 27;
	selp.b64 	%rd8, 0, %rd7, %p3;
	add.s64 	%rd9, %rd8, %rd6;
	mov.b64 	{%r33, %r38}, %rd9;
	mov.b32 	%r39, 8;
	// begin inline asm
	shfl.sync.down.b32 %r32, %r33, %r39, %r50, %r51;
	// end inline asm
	// begin inline asm
	shfl.sync.down.b32 %r37, %r38, %r39, %r50, %r51;
	// end inline asm
	mov.b64 	%rd10, {%r32, %r37};
	setp.gt.s32 	%p4, %r1, 23;
	selp.b64 	%rd11, 0, %rd10, %p4;
	add.s64 	%rd12, %rd11, %rd9;
	mov.b64 	{%r43, %r48}, %rd12;
	mov.b32 	%r49, 16;
	// begin inline asm
	shfl.sync.down.b32 %r42, %r43, %r49, %r50, %r51;
	// end inline asm
	// begin inline asm
	shfl.sync.down.b32 %r47, %r48, %r49, %r50, %r51;
	// end inline asm
	bar.sync 	0;
	ret;

}
	// .globl	_Z15test_make_long2v
.visible .entry _Z15test_make_long2v()
{
	.reg .pred 	%p<5>;
	.reg .b32 	%r<107>;
	.reg .b64 	%rd<37>;

	// begin inline asm
	mov.u32 %r6, %laneid;
	// end inline asm
	mov.b32 	%r24, 1;
	mov.b32 	%r25, 31;
	mov.b32 	%r26, -1;
	// begin inline asm
	shfl.sync.down.b32 %r7, %r24, %r24, %r25, %r26;
	// end inline asm
	mov.b32 	%r23, 0;
	// begin inline asm
	shfl.sync.down.b32 %r12, %r23, %r24, %r25, %r26;
	// end inline asm
	mov.b32 	%r18, 2;
	// begin inline asm
	shfl.sync.down.b32 %r17, %r18, %r24, %r25, %r26;
	// end inline asm
	// begin inline asm
	shfl.sync.down.b32 %r22, %r23, %r24, %r25, %r26;
	// end inline asm
	setp.gt.s32 	%p1, %r6, 30;
	mov.b64 	%rd36, 2;
	mov.b64 	%rd35, 1;
	@%p1 bra 	$L__BB25_2;
	mov.b64 	%rd13, {%r17, %r22};
	mov.b64 	%rd14, {%r7, %r12};
	add.s64 	%rd35, %rd14, 1;
	add.s64 	%rd36, %rd13, 2;
$L__BB25_2:
	mov.b64 	{%r28, %r33}, %rd35;
	mov.b32 	%r44, 2;
	mov.b32 	%r105, 31;
	mov.b32 	%r106, -1;
	// begin inline asm
	shfl.sync.down.b32 %r27, %r28, %r44, %r105, %r106;
	// end inline asm
	// begin inline asm
	shfl.sync.down.b32 %r32, %r33, %r44, %r105, %r106;
	// end inline asm
	mov.b64 	%rd15, {%r27, %r32};
	mov.b64 	{%r38, %r43}, %rd36;
	// begin inline asm
	shfl.sync.down.b32 %r37, %r38, %r44, %r105, %r106;
	// end inline asm
	// begin inline asm
	shfl.sync.down.b32 %r42, %r43, %r44, %r105, %r106;
	// end inline asm
	mov.b64 	%rd16, {%r37, %r42};
	setp.gt.s32 	%p2, %r6, 29;
	add.s64 	%rd17, %rd35, %rd15;
	add.s64 	%rd18, %rd36, %rd16;
	selp.b64 	%rd19, %rd35, %rd17, %p2;
	mov.b64 	{%r48, %r53}, %rd19;
	selp.b64 	%rd20, %rd36, %rd18, %p2;
	mov.b64 	{%r58, %r63}, %rd20;
	mov.b32 	%r64, 4;
	// begin inline asm
	shfl.sync.down.b32 %r47, %r48, %r64, %r105, %r106;
	// end inline asm
	// begin inline asm
	shfl.sync.down.b32 %r52, %r53, %r64, %r105, %r106;
	// end inline asm
	mov.b64 	%rd21, {%r47, %r52};
	// begin inline asm
	shfl.sync.down.b32 %r57, %r58, %r64, %r105, %r106;
	// end inline asm
	// begin inline asm
	shfl.sync.down.b32 %r62, %r63, %r64, %r105, %r106;
	// end inline asm
	mov.b64 	%rd22, {%r57, %r62};
	setp.gt.s32 	%p3, %r6, 27;
	selp.b64 	%rd23, 0, %rd21, %p3;
	add.s64 	%rd24, %rd19, %rd23;
	mov.b64 	{%r68, %r73}, %rd24;
	selp.b64 	%rd25, 0, %rd22, %p3;
	add.s64 	%rd26, %rd20, %rd25;
	mov.b64 	{%r78, %r83}, %rd26;
	mov.b32 	%r84, 8;
	// begin inline asm
	shfl.sync.down.b32 %r67, %r68, %r84, %r105, %r106;
	// end inline asm
	// begin inline asm
	shfl.sync.down.b32 %r72, %r73, %r84, %r105, %r106;
	// end inline asm
	mov.b64 	%rd27, {%r67, %r72};
	// begin inline asm
	shfl.sync.down.b32 %r77, %r78, %r84, %r105, %r106;
	// end inline asm
	// begin inline asm
	shfl.sync.down.b32 %r82, %r83, %r84, %r105, %r106;
	// end inline asm
	mov.b64 	%rd28, {%r77, %r82};
	setp.gt.s32 	%p4, %r6, 23;
	selp.b64 	%rd29, 0, %rd27, %p4;
	add.s64 	%rd30, %rd24, %rd29;
	mov.b64 	{%r88, %r93}, %rd30;
	selp.b64 	%rd31, 0, %rd28, %p4;
	add.s64 	%rd32, %rd26, %rd31;
	mov.b64 	{%r98, %r103}, %rd32;
	mov.b32 	%r104, 16;
	// begin inline asm
	shfl.sync.down.b32 %r87, %r88, %r104, %r105, %r106;
	// end inline asm
	// begin inline asm
	shfl.sync.down.b32 %r92, %r93, %r104, %r105, %r106;
	// end inline asm
	// begin inline asm
	shfl.sync.down.b32 %r97, %r98, %r104, %r105, %r106;
	// end inline asm
	// begin inline asm
	shfl.sync.down.b32 %r102, %r103, %r104, %r105, %r106;
	// end inline asm
	bar.sync 	0;
	ret;

}
	// .globl	_Z15test_make_long3v
.visible .entry _Z15test_make_long3v()
{
	.reg .pred 	%p<5>;
	.reg .b32 	%r<177>;
	.reg .b64 	%rd<52>;

	// begin inline asm
	mov.u32 %r26, %laneid;
	// end inline asm
	mov.b32 	%r54, 1;
	mov.b32 	%r55, 31;
	mov.b32 	%r56, -1;
	// begin inline asm
	shfl.sync.down.b32 %r27, %r54, %r54, %r55, %r56;
	// end inline asm
	mov.b32 	%r53, 0;
	// begin inline asm
	shfl.sync.down.b32 %r32, %r53, %r54, %r55, %r56;
	// end inline asm
	mov.b32 	%r38, 2;
	// begin inline asm
	shfl.sync.down.b32 %r37, %r38, %r54, %r55, %r56;
	// end inline asm
	// begin inline asm
	shfl.sync.down.b32 %r42, %r53, %r54, %r55, %r56;
	// end inline asm
	mov.b32 	%r48, 3;
	// begin inline asm
	shfl.sync.down.b32 %r47, %r48, %r54, %r55, %r56;
	// end inline asm
	// begin inline asm
	shfl.sync.down.b32 %r52, %r53, %r54, %r55, %r56;
	// end inline asm
	setp.gt.s32 	%p1, %r26, 30;
	mov.b64 	%rd43, 1;
	mov.b64 	%rd44, 2;
	mov.b64 	%rd45, 3;
	@%p1 bra 	$L__BB26_2;
	mov.b64 	%rd28, {%r47, %r52};
	mov.b64 	%rd29, {%r37, %r42};
	mov.b64 	%rd30, {%r27, %r32};
	add.s64 	%rd43, %rd30, 1;
	add.s64 	%rd44, %rd29, 2;
	add.s64 	%rd45, %rd28, 3;
$L__BB26_2:
	mov.b64 	{%r58, %r63}, %rd43;
	mov.b32 	%r84, 2;
	mov.b32 	%r85, 31;
	mov.b32 	%r86, -1;
	// begin inline asm
	shfl.sync.down.b32 %r57, %r58, %r84, %r85, %r86;
	// end inline asm
	// begin inline asm
	shfl.sync.down.b32 %r62, %r63, %r84, %r85, %r86;
	// end inline asm
	mov.b64 	{%r68, %r73}, %rd44;
	// begin inline asm
	shfl.sync.down.b32 %r67, %r68, %r84, %r85, %r86;
	// end inline asm
	// begin inline asm
	shfl.sync.down.b32 %r72, %r73, %r84, %r85, %r86;
	// end inline asm
	mov.b64 	{%r78, %r83}, %rd45;
	// begin inline asm
	shfl.sync.down.b32 %r77, %r78, %r84, %r85, %r86;
	// end inline asm
	// begin inline asm
	shfl.sync.down.b32 %r82, %r83, %r84, %r85, %r86;
	// end inline asm
	setp.gt.s32 	%p2, %r26, 29;
	@%p2 bra 	$L__BB26_4;
	mov.b64 	%rd31, {%r77, %r82};
	mov.b64 	%rd32, {%r67, %r72};
	mov.b64 	%rd33, {%r57, %r62};
	add.s64 	%rd43, %rd43, %rd33;
	add.s64 	%rd44, %rd44, %rd32;
	add.s64 	%rd45, %rd45, %rd31;
$L__BB26_4:
	mov.b64 	{%r88, %r93}, %rd43;
	mov.b32 	%r114, 4;
	mov.b32 	%r115, 31;
	mov.b32 	%r116, -1;
	// begin inline asm
	shfl.sync.down.b32 %r87, %r88, %r114, %r115, %r116;
	// end inline asm
	// begin inline asm
	shfl.sync.down.b32 %r92, %r93, %r114, %r115, %r116;
	// end inline asm
	mov.b64 	{%r98, %r103}, %rd44;
	// begin inline asm
	shfl.sync.down.b32 %r97, %r98, %r114, %r115, %r116;
	// end inline asm
	// begin inline asm
	shfl.sync.down.b32 %r102, %r103, %r114, %r115, %r116;
	// end inline asm
	mov.b64 	{%r108, %r113}, %rd45;
	// begin inline asm
	shfl.sync.down.b32 %r107, %r108, %r114, %r115, %r116;
	// end inline asm
	// begin inline asm
	shfl.sync.down.b32 %r112, %r113, %r114, %r115, %r116;
	// end inline asm
	setp.gt.s32 	%p3, %r26, 27;
	@%p3 bra 	$L__BB26_6;
	mov.b64 	%rd34, {%r107, %r112};
	mov.b64 	%rd35, {%r97, %r102};
	mov.b64 	%rd36, {%r87, %r92};
	add.s64 	%rd43, %rd43, %rd36;
	add.s64 	%rd44, %rd44, %rd35;
	add.s64 	%rd45, %rd45, %rd34;
$L__BB26_6:
	mov.b64 	{%r118, %r123}, %rd43;
	mov.b32 	%r144, 8;
	mov.b32 	%r145, 31;
	mov.b32 	%r146, -1;
	// begin inline asm
	shfl.sync.down.b32 %r117, %r118, %r144, %r145, %r146;
	// end inline asm
	// begin inline asm
	shfl.sync.down.b32 %r122, %r123, %r144, %r145, %r146;
	// end inline asm
	mov.b64 	{%r128, %r133}, %rd44;
	// begin inline asm
	shfl.sync.down.b32 %r127, %r128, %r144, %r145, %r146;
	// end inline asm
	// begin inline asm
	shfl.sync.down.b32 %r132, %r133, %r144, %r145, %r146;
	// end inline asm
	mov.b64 	{%r138, %r143}, %rd45;
	// begin inline asm
	shfl.sync.down.b32 %r137, %r138, %r144, %r145, %r146;
	// end inline asm
	// begin inline asm
	shfl.sync.down.b32 %r142, %r143, %r144, %r145, %r146;
	// end inline asm
	setp.gt.s32 	%p4, %r26, 23;
	@%p4 bra 	$L__BB26_8;
	mov.b64 	%rd37, {%r137, %r142};
	mov.b64 	%rd38, {%r127, %r132};
	mov.b64 	%rd39, {%r117, %r122};
	add.s64 	%rd43, %rd43, %rd39;
	add.s64 	%rd44, %rd44, %rd38;
	add.s64 	%rd45, %rd45, %rd37;
$L__BB26_8:
	mov.b64 	{%r148, %r153}, %rd43;
	mov.b32 	%r174, 16;
	mov.b32 	%r175, 31;
	mov.b32 	%r176, -1;
	// begin inline asm
	shfl.sync.down.b32 %r147, %r148, %r174, %r175, %r176;
	// end inline asm
	// begin inline asm
	shfl.sync.down.b32 %r152, %r153, %r174, %r175, %r176;
	// end inline asm
	mov.b64 	{%r158, %r163}, %rd44;
	// begin inline asm
	shfl.sync.down.b32 %r157, %r158, %r174, %r175, %r176;
	// end inline asm
	// begin inline asm
	shfl.sync.down.b32 %r162, %r163, %r174, %r175, %r176;
	// end inline asm
	mov.b64 	{%r168, %r173}, %rd45;
	// begin inline asm
	shfl.sync.down.b32 %r167, %r168, %r174, %r175, %r176;
	// end inline asm
	// begin inline asm
	shfl.sync.down.b32 %r172, %r173, %r174, %r175, %r176;
	// end inline asm
	bar.sync 	0;
	ret;

}
	// .globl	_Z15test_make_long4v
.visible .entry _Z15test_make_long4v()
{
	.reg .pred 	%p<5>;
	.reg .b32 	%r<235>;
	.reg .b64 	%rd<69>;

	// begin inline asm
	mov.u32 %r34, %laneid;
	// end inline asm
	mov.b32 	%r72, 1;
	mov.b32 	%r73, 31;
	mov.b32 	%r74, -1;
	// begin inline asm
	shfl.sync.down.b32 %r35, %r72, %r72, %r73, %r74;
	// end inline asm
	mov.b32 	%r71, 0;
	// begin inline asm
	shfl.sync.down.b32 %r40, %r71, %r72, %r73, %r74;
	// end inline asm
	mov.b32 	%r46, 2;
	// begin inline asm
	shfl.sync.down.b32 %r45, %r46, %r72, %r73, %r74;
	// end inline asm
	// begin inline asm
	shfl.sync.down.b32 %r50, %r71, %r72, %r73, %r74;
	// end inline asm
	mov.b32 	%r56, 3;
	// begin inline asm
	shfl.sync.down.b32 %r55, %r56, %r72, %r73, %r74;
	// end inline asm
	// begin inline asm
	shfl.sync.down.b32 %r60, %r71, %r72, %r73, %r74;
	// end inline asm
	mov.b32 	%r66, 4;
	// begin inline asm
	shfl.sync.down.b32 %r65, %r66, %r72, %r73, %r74;
	// end inline asm
	// begin inline asm
	shfl.sync.down.b32 %r70, %r71, %r72, %r73, %r74;
	// end inline asm
	setp.gt.s32 	%p1, %r34, 30;
	mov.b64 	%rd57, 1;
	mov.b64 	%rd58, 2;
	mov.b64 	%rd59, 3;
	mov.b64 	%rd60, 4;
	@%p1 bra 	$L__BB27_2;
	mov.b64 	%rd37, {%r65, %r70};
	mov.b64 	%rd38, {%r55, %r60};
	mov.b64 	%rd39, {%r45, %r50};
	mov.b64 	%rd40, {%r35, %r40};
	add.s64 	%rd57, %rd40, 1;
	add.s64 	%rd58, %rd39, 2;
	add.s64 	%rd59, %rd38, 3;
	add.s64 	%rd60, %rd37, 4;
$L__BB27_2:
	mov.b64 	{%r76, %r81}, %rd57;
	mov.b32 	%r112, 2;
	mov.b32 	%r113, 31;
	mov.b32 	%r114, -1;
	// begin inline asm
	shfl.sync.down.b32 %r75, %r76, %r112, %r113, %r114;
	// end inline asm
	// begin inline asm
	shfl.sync.down.b32 %r80, %r81, %r112, %r113, %r114;
	// end inline asm
	mov.b64 	{%r86, %r91}, %rd58;
	// begin inline asm
	shfl.sync.down.b32 %r85, %r86, %r112, %r113, %r114;
	// end inline asm
	// begin inline asm
	shfl.sync.down.b32 %r90, %r91, %r112, %r113, %r114;
	// end inline asm
	mov.b64 	{%r96, %r101}, %rd59;
	// begin inline asm
	shfl.sync.down.b32 %r95, %r96, %r112, %r113, %r114;
	// end inline asm
	// begin inline asm
	shfl.sync.down.b32 %r100, %r101, %r112, %r113, %r114;
	// end inline asm
	mov.b64 	{%r106, %r111}, %rd60;
	// begin inline asm
	shfl.sync.down.b32 %r105, %r106, %r112, %r113, %r114;
	// end inline asm
	// begin inline asm
	shfl.sync.down.b32 %r110, %r111, %r112, %r113, %r114;
	// end inline asm
	setp.gt.s32 	%p2, %r34, 29;
	@%p2 bra 	$L__BB27_4;
	mov.b64 	%rd41, {%r105, %r110};
	mov.b64 	%rd42, {%r95, %r100};
	mov.b64 	%rd43, {%r85, %r90};
	mov.b64 	%rd44, {%r75, %r80};
	add.s64 	%rd57, %rd57, %rd44;
	add.s64 	%rd58, %rd58, %rd43;
	add.s64 	%rd59, %rd59, %rd42;
	add.s64 	%rd60, %rd60, %rd41;
$L__BB27_4:
	mov.b64 	{%r116, %r121}, %rd57;
	mov.b32 	%r152, 4;
	mov.b32 	%r153, 31;
	mov.b32 	%r154, -1;
	// begin inline asm
	shfl.sync.down.b32 %r115, %r116, %r152, %r153, %r154;
	// end inline asm
	// begin inline asm
	shfl.sync.down.b32 %r120, %r121, %r152, %r153, %r154;
	// end inline asm
	mov.b64 	{%r126, %r131}, %rd58;
	// begin inline asm
	shfl.sync.down.b32 %r125, %r126, %r152, %r153, %r154;
	// end inline asm
	// begin inline asm
	shfl.sync.down.b32 %r130, %r131, %r152, %r153, %r154;
	// end inline asm
	mov.b64 	{%r136, %r141}, %rd59;
	// begin inline asm
	shfl.sync.down.b32 %r135, %r136, %r152, %r153, %r154;
	// end inline asm
	// begin inline asm
	shfl.sync.down.b32 %r140, %r141, %r152, %r153, %r154;
	// end inline asm
	mov.b64 	{%r146, %r151}, %rd60;
	// begin inline asm
	shfl.sync.down.b32 %r145, %r146, %r152, %r153, %r154;
	// end inline asm
	// begin inline asm
	shfl.sync.down.b32 %r150, %r151, %r152, %r153, %r154;
	// end inline asm
	setp.gt.s32 	%p3, %r34, 27;
	@%p3 bra 	$L__BB27_6;
	mov.b64 	%rd45, {%r145, %r150};
	mov.b64 	%rd46, {%r135, %r140};
	mov.b64 	%rd47, {%r125, %r130};
	mov.b64 	%rd48, {%r115, %r120};
	add.s64 	%rd57, %rd57, %rd48;
	add.s64 	%rd58, %rd58, %rd47;
	add.s64 	%rd59, %rd59, %rd46;
	add.s64 	%rd60, %rd60, %rd45;
$L__BB27_6:
	mov.b64 	{%r156, %r161}, %rd57;
	mov.b32 	%r192, 8;
	mov.b32 	%r193, 31;
	mov.b32 	%r194, -1;
	// begin inline asm
	shfl.sync.down.b32 %r155, %r156, %r192, %r193, %r194;
	// end inline asm
	// begin inline asm
	shfl.sync.down.b32 %r160, %r161, %r192, %r193, %r194;
	// end inline asm
	mov.b64 	{%r166, %r171}, %rd58;
	// begin inline asm
	shfl.sync.down.b32 %r165, %r166, %r192, %r193, %r194;
	// end inline asm
	// begin inline asm
	shfl.sync.down.b32 %r170, %r171, %r192, %r193, %r194;
	// end inline asm
	mov.b64 	{%r176, %r181}, %rd59;
	// begin inline asm
	shfl.sync.down.b32 %r175, %r176, %r192, %r193, %r194;
	// end inline asm
	// begin inline asm
	shfl.sync.down.b32 %r180, %r181, %r192, %r193, %r194;
	// end inline asm
	mov.b64 	{%r186, %r191}, %rd60;
	// begin inline asm
	shfl.sync.down.b32 %r185, %r186, %r192, %r193, %r194;
	// end inline asm
	// begin inline asm
	shfl.sync.down.b32 %r190, %r191, %r192, %r193, %r194;
	// end inline asm
	setp.gt.s32 	%p4, %r34, 23;
	@%p4 bra 	$L__BB27_8;
	mov.b64 	%rd49, {%r185, %r190};
	mov.b64 	%rd50, {%r175, %r180};
	mov.b64 	%rd51, {%r165, %r170};
	mov.b64 	%rd52, {%r155, %r160};
	add.s64 	%rd57, %rd57, %rd52;
	add.s64 	%rd58, %rd58, %rd51;
	add.s64 	%rd59, %rd59, %rd50;
	add.s64 	%rd60, %rd60, %rd49;
$L__BB27_8:
	mov.b64 	{%r196, %r201}, %rd57;
	mov.b32 	%r232, 16;
	mov.b32 	%r233, 31;
	mov.b32 	%r234, -1;
	// begin inline asm
	shfl.sync.down.b32 %r195, %r196, %r232, %r233, %r234;
	// end inline asm
	// begin inline asm
	shfl.sync.down.b32 %r200, %r201, %r232, %r233, %r234;
	// end inline asm
	mov.b64 	{%r206, %r211}, %rd58;
	// begin inline asm
	shfl.sync.down.b32 %r205, %r206, %r232, %r233, %r234;
	// end inline asm
	// begin inline asm
	shfl.sync.down.b32 %r210, %r211, %r232, %r233, %r234;
	// end inline asm
	mov.b64 	{%r216, %r221}, %rd59;
	// begin inline asm
	shfl.sync.down.b32 %r215, %r216, %r232, %r233, %r234;
	// end inline asm
	// begin inline asm
	shfl.sync.down.b32 %r220, %r221, %r232, %r233, %r234;
	// end inline asm
	mov.b64 	{%r226, %r231}, %rd60;
	// begin inline asm
	shfl.sync.down.b32 %r225, %r226, %r232, %r233, %r234;
	// end inline asm
	// begin inline asm
	shfl.sync.down.b32 %r230, %r231, %r232, %r233, %r234;
	// end inline asm
	bar.sync 	0;
	ret;

}
	// .globl	_Z16test_make_ulong1v
.visible .entry _Z16test_make_ulong1v()
{
	.reg .pred 	%p<5>;
	.reg .b32 	%r<52>;
	.reg .b64 	%rd<13>;

	// begin inline asm
	mov.u32 %r1, %laneid;
	// end inline asm
	mov.b32 	%r9, 1;
	mov.b32 	%r50, 31;
	mov.b32 	%r51, -1;
	// begin inline asm
	shfl.sync.down.b32 %r2, %r9, %r9, %r50, %r51;
	// end inline asm
	mov.b32 	%r8, 0;
	// begin inline asm
	shfl.sync.down.b32 %r7, %r8, %r9, %r50, %r51;
	// end inline asm
	mov.b64 	%rd1, {%r2, %r7};
	setp.gt.s32 	%p1, %r1, 30;
	add.s64 	%rd2, %rd1, 1;
	selp.b64 	%rd3, 1, %rd2, %p1;
	mov.b64 	{%r13, %r18}, %rd3;
	mov.b32 	%r19, 2;
	// begin inline asm
	shfl.sync.down.b32 %r12, %r13, %r19, %r50, %r51;
	// end inline asm
	// begin inline asm
	shfl.sync.down.b32 %r17, %r18, %r19, %r50, %r51;
	// end inline asm
	mov.b64 	%rd4, {%r12, %r17};
	setp.gt.s32 	%p2, %r1, 29;
	selp.b64 	%rd5, 0, %rd4, %p2;
	add.s64 	%rd6, %rd3, %rd5;
	mov.b64 	{%r23, %r28}, %rd6;
	mov.b32 	%r29, 4;
	// begin inline asm
	shfl.sync.down.b32 %r22, %r23, %r29, %r50, %r51;
	// end inline asm
	// begin inline asm
	shfl.sync.down.b32 %r27, %r28, %r29, %r50, %r51;
	// end inline asm
	mov.b64 	%rd7, {%r22, %r27};
	setp.gt.s32 	%p3, %r1, 27;
	selp.b64 	%rd8, 0, %rd7, %p3;
	add.s64 	%rd9, %rd8, %rd6;
	mov.b64 	{%r33, %r38}, %rd9;
	mov.b32 	%r39, 8;
	// begin inline asm
	shfl.sync.down.b32 %r32, %r33, %r39, %r50, %r51;
	// end inline asm
	// begin inline asm
	shfl.sync.down.b32 %r37, %r38, %r39, %r50, %r51;
	// end inline asm
	mov.b64 	%rd10, {%r32, %r37};
	setp.gt.s32 	%p4, %r1, 23;
	selp.b64 	%rd11, 0, %rd10, %p4;
	add.s64 	%rd12, %rd11, %rd9;
	mov.b64 	{%r43, %r48}, %rd12;
	mov.b32 	%r49, 16;
	// begin inline asm
	shfl.sync.down.b32 %r42, %r43, %r49, %r50, %r51;
	// end inline asm
	// begin inline asm
	shfl.sync.down.b32 %r47, %r48, %r49, %r50, %r51;
	// end inline asm
	bar.sync 	0;
	ret;

}
	// .globl	_Z16test_make_ulong2v
.visible .entry _Z16test_make_ulong2v()
{
	.reg .pred 	%p<5>;
	.reg .b32 	%r<107>;
	.reg .b64 	%rd<37>;

	// begin inline asm
	mov.u32 %r6, %laneid;
	// end inline asm
	mov.b32 	%r24, 1;
	mov.b32 	%r25, 31;
	mov.b32 	%r26, -1;
	// begin inline asm
	shfl.sync.down.b32 %r7, %r24, %r24, %r25, %r26;
	// end inline asm
	mov.b32 	%r23, 0;
	// begin inline asm
	shfl.sync.down.b32 %r12, %r23, %r24, %r25, %r26;
	// end inline asm
	mov.b32 	%r18, 2;
	// begin inline asm
	shfl.sync.down.b32 %r17, %r18, %r24, %r25, %r26;
	// end inline asm
	// begin inline asm
	shfl.sync.down.b32 %r22, %r23, %r24, %r25, %r26;
	// end inline asm
	setp.gt.s32 	%p1, %r6, 30;
	mov.b64 	%rd36, 2;
	mov.b64 	%rd35, 1;
	@%p1 bra 	$L__BB29_2;
	mov.b64 	%rd13, {%r17, %r22};
	mov.b64 	%rd14, {%r7, %r12};
	add.s64 	%rd35, %rd14, 1;
	add.s64 	%rd36, %rd13, 2;
$L__BB29_2:
	mov.b64 	{%r28, %r33}, %rd35;
	mov.b32 	%r44, 2;
	mov.b32 	%r105, 31;
	mov.b32 	%r106, -1;
	// begin inline asm
	shfl.sync.down.b32 %r27, %r28, %r44, %r105, %r106;
	// end inline asm
	// begin inline asm
	shfl.sync.down.b32 %r32, %r33, %r44, %r105, %r106;
	// end inline asm
	mov.b64 	%rd15, {%r27, %r32};
	mov.b64 	{%r38, %r43}, %rd36;
	// begin inline asm
	shfl.sync.down.b32 %r37, %r38, %r44, %r105, %r106;
	// end inline asm
	// begin inline asm
	shfl.sync.down.b32 %r42, %r43, %r44, %r105, %r106;
	// end inline asm
	mov.b64 	%rd16, {%r37, %r42};
	setp.gt.s32 	%p2, %r6, 29;
	add.s64 	%rd17, %rd35, %rd15;
	add.s64 	%rd18, %rd36, %rd16;
	selp.b64 	%rd19, %rd35, %rd17, %p2;
	mov.b64 	{%r48, %r53}, %rd19;
	selp.b64 	%rd20, %rd36, %rd18, %p2;
	mov.b64 	{%r58, %r63}, %rd20;
	mov.b32 	%r64, 4;
	// begin inline asm
	shfl.sync.down.b32 %r47, %r48, %r64, %r105, %r106;
	// end inline asm
	// begin inline asm
	shfl.sync.down.b32 %r52, %r53, %r64, %r105, %r106;
	// end inline asm
	mov.b64 	%rd21, {%r47, %r52};
	// begin inline asm
	shfl.sync.down.b32 %r57, %r58, %r64, %r105, %r106;
	// end inline asm
	// begin inline asm
	shfl.sync.down.b32 %r62, %r63, %r64, %r105, %r106;
	// end inline asm
	mov.b64 	%rd22, {%r57, %r62};
	setp.gt.s32 	%p3, %r6, 27;
	selp.b64 	%rd23, 0, %rd21, %p3;
	add.s64 	%rd24, %rd19, %rd23;
	mov.b64 	{%r68, %r73}, %rd24;
	selp.b64 	%rd25, 0, %rd22, %p3;
	add.s64 	%rd26, %rd20, %rd25;
	mov.b64 	{%r78, %r83}, %rd26;
	mov.b32 	%r84, 8;
	// begin inline asm
	shfl.sync.down.b32 %r67, %r68, %r84, %r105, %r106;
	// end inline asm
	// begin inline asm
	shfl.sync.down.b32 %r72, %r73, %r84, %r105, %r106;
	// end inline asm
	mov.b64 	%rd27, {%r67, %r72};
	// begin inline asm
	shfl.sync.down.b32 %r77, %r78, %r84, %r105, %r106;
	// end inline asm
	// begin inline asm
	shfl.sync.down.b32 %r82, %r83, %r84, %r105, %r106;
	// end inline asm
	mov.b64 	%rd28, {%r77, %r82};
	setp.gt.s32 	%p4, %r6, 23;
	selp.b64 	%rd29, 0, %rd27, %p4;
	add.s64 	%rd30, %rd24, %rd29;
	mov.b64 	{%r88, %r93}, %rd30;
	selp.b64 	%rd31, 0, %rd28, %p4;
	add.s64 	%rd32, %rd26, %rd31;
	mov.b64 	{%r98, %r103}, %rd32;
	mov.b32 	%r104, 16;
	// begin inline asm
	shfl.sync.down.b32 %r87, %r88, %r104, %r105, %r106;
	// end inline asm
	// begin inline asm
	shfl.sync.down.b32 %r92, %r93, %r104, %r105, %r106;
	// end inline asm
	// begin inline asm
	shfl.sync.down.b32 %r97, %r98, %r104, %r105, %r106;
	// end inline asm
	// begin inline asm
	shfl.sync.down.b32 %r102, %r103, %r104, %r105, %r106;
	// end inline asm
	bar.sync 	0;
	ret;

}
	// .globl	_Z16test_make_ulong3v
.visible .entry _Z16test_make_ulong3v()
{
	.reg .pred 	%p<5>;
	.reg .b32 	%r<177>;
	.reg .b64 	%rd<52>;

	// begin inline asm
	mov.u32 %r26, %laneid;
	// end inline asm
	mov.b32 	%r54, 1;
	mov.b32 	%r55, 31;
	mov.b32 	%r56, -1;
	// begin inline asm
	shfl.sync.down.b32 %r27, %r54, %r54, %r55, %r56;
	// end inline asm
	mov.b32 	%r53, 0;
	// begin inline asm
	shfl.sync.down.b32 %r32, %r53, %r54, %r55, %r56;
	// end inline asm
	mov.b32 	%r38, 2;
	// begin inline asm
	shfl.sync.down.b32 %r37, %r38, %r54, %r55, %r56;
	// end inline asm
	// begin inline asm
	shfl.sync.down.b32 %r42, %r53, %r54, %r55, %r56;
	// end inline asm
	mov.b32 	%r48, 3;
	// begin inline asm
	shfl.sync.down.b32 %r47, %r48, %r54, %r55, %r56;
	// end inline asm
	// begin inline asm
	shfl.sync.down.b32 %r52, %r53, %r54, %r55, %r56;
	// end inline asm
	setp.gt.s32 	%p1, %r26, 30;
	mov.b64 	%rd43, 1;
	mov.b64 	%rd44, 2;
	mov.b64 	%rd45, 3;
	@%p1 bra 	$L__BB30_2;
	mov.b64 	%rd28, {%r47, %r52};
	mov.b64 	%rd29, {%r37, %r42};
	mov.b64 	%rd30, {%r27, %r32};
	add.s64 	%rd43, %rd30, 1;
	add.s64 	%rd44, %rd29, 2;
	add.s64 	%rd45, %rd28, 3;
$L__BB30_2:
	mov.b64 	{%r58, %r63}, %rd43;
	mov.b32 	%r84, 2;
	mov.b32 	%r85, 31;
	mov.b32 	%r86, -1;
	// begin inline asm
	shfl.sync.down.b32 %r57, %r58, %r84, %r85, %r86;
	// end inline asm
	// begin inline asm
	shfl.sync.down.b32 %r62, %r63, %r84, %r85, %r86;
	// end inline asm
	mov.b64 	{%r68, %r73}, %rd44;
	// begin inline asm
	shfl.sync.down.b32 %r67, %r68, %r84, %r85, %r86;
	// end inline asm
	// begin inline asm
	shfl.sync.down.b32 %r72, %r73, %r84, %r85, %r86;
	// end inline asm
	mov.b64 	{%r78, %r83}, %rd45;
	// begin inline asm
	shfl.sync.down.b32 %r77, %r78, %r84, %r85, %r86;
	// end inline asm
	// begin inline asm
	shfl.sync.down.b32 %r82, %r83, %r84, %r85, %r86;
	// end inline asm
	setp.gt.s32 	%p2, %r26, 29;
	@%p2 bra 	$L__BB30_4;
	mov.b64 	%rd31, {%r77, %r82};
	mov.b64 	%rd32, {%r67, %r72};
	mov.b64 	%rd33, {%r57, %r62};
	add.s64 	%rd43, %rd43, %rd33;
	add.s64 	%rd44, %rd44, %rd32;
	add.s64 	%rd45, %rd45, %rd31;
$L__BB30_4:
	mov.b64 	{%r88, %r93}, %rd43;
	mov.b32 	%r114, 4;
	mov.b32 	%r115, 31;
	mov.b32 	%r116, -1;
	// begin inline asm
	shfl.sync.down.b32 %r87, %r88, %r114, %r115, %r116;
	// end inline asm
	// begin inline asm
	shfl.sync.down.b32 %r92, %r93, %r114, %r115, %r116;
	// end inline asm
	mov.b64 	{%r98, %r103}, %rd44;
	// begin inline asm
	shfl.sync.down.b32 %r97, %r98, %r114, %r115, %r116;
	// end inline asm
	// begin inline asm
	shfl.sync.down.b32 %r102, %r103, %r114, %r115, %r116;
	// end inline asm
	mov.b64 	{%r108, %r113}, %rd45;
	// begin inline asm
	shfl.sync.down.b32 %r107, %r108, %r114, %r115, %r116;
	// end inline asm
	// begin inline asm
	shfl.sync.down.b32 %r112, %r113, %r114, %r115, %r116;
	// end inline asm
	setp.gt.s32 	%p3, %r26, 27;
	@%p3 bra 	$L__BB30_6;
	mov.b64 	%rd34, {%r107, %r112};
	mov.b64 	%rd35, {%r97, %r102};
	mov.b64 	%rd36, {%r87, %r92};
	add.s64 	%rd43, %rd43, %rd36;
	add.s64 	%rd44, %rd44, %rd35;
	add.s64 	%rd45, %rd45, %rd34;
$L__BB30_6:
	mov.b64 	{%r118, %r123}, %rd43;
	mov.b32 	%r144, 8;
	mov.b32 	%r145, 31;
	mov.b32 	%r146, -1;
	// begin inline asm
	shfl.sync.down.b32 %r117, %r118, %r144, %r145, %r146;
	// end inline asm
	// begin inline asm
	shfl.sync.down.b32 %r122, %r123, %r144, %r145, %r146;
	// end inline asm
	mov.b64 	{%r128, %r133}, %rd44;
	// begin inline asm
	shfl.sync.down.b32 %r127, %r128, %r144, %r145, %r146;
	// end inline asm
	// begin inline asm
	shfl.sync.down.b32 %r132, %r133, %r144, %r145, %r146;
	// end inline asm
	mov.b64 	{%r138, %r143}, %rd45;
	// begin inline asm
	shfl.sync.down.b32 %r137, %r138, %r144, %r145, %r146;
	// end inline asm
	// begin inline asm
	shfl.sync.down.b32 %r142, %r143, %r144, %r145, %r146;
	// end inline asm
	setp.gt.s32 	%p4, %r26, 23;
	@%p4 bra 	$L__BB30_8;
	mov.b64 	%rd37, {%r137, %r142};
	mov.b64 	%rd38, {%r127, %r132};
	mov.b64 	%rd39, {%r117, %r122};
	add.s64 	%rd43, %rd43, %rd39;
	add.s64 	%rd44, %rd44, %rd38;
	add.s64 	%rd45, %rd45, %rd37;
$L__BB30_8:
	mov.b64 	{%r148, %r153}, %rd43;
	mov.b32 	%r174, 16;
	mov.b32 	%r175, 31;
	mov.b32 	%r176, -1;
	// begin inline asm
	shfl.sync.down.b32 %r147, %r148, %r174, %r175, %r176;
	// end inline asm
	// begin inline asm
	shfl.sync.down.b32 %r152, %r153, %r174, %r175, %r176;
	// end inline asm
	mov.b64 	{%r158, %r163}, %rd44;
	// begin inline asm
	shfl.sync.down.b32 %r157, %r158, %r174, %r175, %r176;
	// end inline asm
	// begin inline asm
	shfl.sync.down.b32 %r162, %r163, %r174, %r175, %r176;
	// end inline asm
	mov.b64 	{%r168, %r173}, %rd45;
	// begin inline asm
	shfl.sync.down.b32 %r167, %r168, %r174, %r175, %r176;
	// end inline asm
	// begin inline asm
	shfl.sync.down.b32 %r172, %r173, %r174, %r175, %r176;
	// end inline asm
	bar.sync 	0;
	ret;

}
	// .globl	_Z16test_make_ulong4v
.visible .entry _Z16test_make_ulong4v()
{
	.reg .pred 	%p<5>;
	.reg .b32 	%r<235>;
	.reg .b64 	%rd<69>;

	// begin inline asm
	mov.u32 %r34, %laneid;
	// end inline asm
	mov.b32 	%r72, 1;
	mov.b32 	%r73, 31;
	mov.b32 	%r74, -1;
	// begin inline asm
	shfl.sync.down.b32 %r35, %r72, %r72, %r73, %r74;
	// end inline asm
	mov.b32 	%r71, 0;
	// begin inline asm
	shfl.sync.down.b32 %r40, %r71, %r72, %r73, %r74;
	// end inline asm
	mov.b32 	%r46, 2;
	// begin inline asm
	shfl.sync.down.b32 %r45, %r46, %r72, %r73, %r74;
	// end inline asm
	// begin inline asm
	shfl.sync.down.b32 %r50, %r71, %r72, %r73, %r74;
	// end inline asm
	mov.b32 	%r56, 3;
	// begin inline asm
	shfl.sync.down.b32 %r55, %r56, %r72, %r73, %r74;
	// end inline asm
	// begin inline asm
	shfl.sync.down.b32 %r60, %r71, %r72, %r73, %r74;
	// end inline asm
	mov.b32 	%r66, 4;
	// begin inline asm
	shfl.sync.down.b32 %r65, %r66, %r72, %r73, %r74;
	// end inline asm
	// begin inline asm
	shfl.sync.down.b32 %r70, %r71, %r72, %r73, %r74;
	// end inline asm
	setp.gt.s32 	%p1, %r34, 30;
	mov.b64 	%rd57, 1;
	mov.b64 	%rd58, 2;
	mov.b64 	%rd59, 3;
	mov.b64 	%rd60, 4;
	@%p1 bra 	$L__BB31_2;
	mov.b64 	%rd37, {%r65, %r70};
	mov.b64 	%rd38, {%r55, %r60};
	mov.b64 	%rd39, {%r45, %r50};
	mov.b64 	%rd40, {%r35, %r40};
	add.s64 	%rd57, %rd40, 1;
	add.s64 	%rd58, %rd39, 2;
	add.s64 	%rd59, %rd38, 3;
	add.s64 	%rd60, %rd37, 4;
$L__BB31_2:
	mov.b64 	{%r76, %r81}, %rd57;
	mov.b32 	%r112, 2;
	mov.b32 	%r113, 31;
	mov.b32 	%r114, -1;
	// begin inline asm
	shfl.sync.down.b32 %r75, %r76, %r112, %r113, %r114;
	// end inline asm
	// begin inline asm
	shfl.sync.down.b32 %r80, %r81, %r112, %r113, %r114;
	// end inline asm
	mov.b64 	{%r86, %r91}, %rd58;
	// begin inline asm
	shfl.sync.down.b32 %r85, %r86, %r112, %r113, %r114;
	// end inline asm
	// begin inline asm
	shfl.sync.down.b32 %r90, %r91, %r112, %r113, %r114;
	// end inline asm
	mov.b64 	{%r96, %r101}, %rd59;
	// begin inline asm
	shfl.sync.down.b32 %r95, %r96, %r112, %r113, %r114;
	// end inline asm
	// begin inline asm
	shfl.sync.down.b32 %r100, %r101, %r112, %r113, %r114;
	// end inline asm
	mov.b64 	{%r106, %r111}, %rd60;
	// begin inline asm
	shfl.sync.down.b32 %r105, %r106, %r112, %r113, %r114;
	// end inline asm
	// begin inline asm
	shfl.sync.down.b32 %r110, %r111, %r112, %r113, %r114;
	// end inline asm
	setp.gt.s32 	%p2, %r34, 29;
	@%p2 bra 	$L__BB31_4;
	mov.b64 	%rd41, {%r105, %r110};
	mov.b64 	%rd42, {%r95, %r100};
	mov.b64 	%rd43, {%r85, %r90};
	mov.b64 	%rd44, {%r75, %r80};
	add.s64 	%rd57, %rd57, %rd44;
	add.s64 	%rd58, %rd58, %rd43;
	add.s64 	%rd59, %rd59, %rd42;
	add.s64 	%rd60, %rd60, %rd41;
$L__BB31_4:
	mov.b64 	{%r116, %r121}, %rd57;
	mov.b32 	%r152, 4;
	mov.b32 	%r153, 31;
	mov.b32 	%r154, -1;
	// begin inline asm
	shfl.sync.down.b32 %r115, %r116, %r152, %r153, %r154;
	// end inline asm
	// begin inline asm
	shfl.sync.down.b32 %r120, %r121, %r152, %r153, %r154;
	// end inline asm
	mov.b64 	{%r126, %r131}, %rd58;
	// begin inline asm
	shfl.sync.down.b32 %r125, %r126, %r152, %r153, %r154;
	// end inline asm
	// begin inline asm
	shfl.sync.down.b32 %r130, %r131, %r152, %r153, %r154;
	// end inline asm
	mov.b64 	{%r136, %r141}, %rd59;
	// begin inline asm
	shfl.sync.down.b32 %r135, %r136, %r152, %r153, %r154;
	// end inline asm
	// begin inline asm
	shfl.sync.down.b32 %r140, %r141, %r152, %r153, %r154;
	// end inline asm
	mov.b64 	{%r146, %r151}, %rd60;
	// begin inline asm
	shfl.sync.down.b32 %r145, %r146, %r152, %r153, %r154;
	// end inline asm
	// begin inline asm
	shfl.sync.down.b32 %r150, %r151, %r152, %r153, %r154;
	// end inline asm
	setp.gt.s32 	%p3, %r34, 27;
	@%p3 bra 	$L__BB31_6;
	mov.b64 	%rd45, {%r145, %r150};
	mov.b64 	%rd46, {%r135, %r140};
	mov.b64 	%rd47, {%r125, %r130};
	mov.b64 	%rd48, {%r115, %r120};
	add.s64 	%rd57, %rd57, %rd48;
	add.s64 	%rd58, %rd58, %rd47;
	add.s64 	%rd59, %rd59, %rd46;
	add.s64 	%rd60, %rd60, %rd45;
$L__BB31_6:
	mov.b64 	{%r156, %r161}, %rd57;
	mov.b32 	%r192, 8;
	mov.b32 	%r193, 31;
	mov.b32 	%r194, -1;
	// begin inline asm
	shfl.sync.down.b32 %r155, %r156, %r192, %r193, %r194;
	// end inline asm
	// begin inline asm
	shfl.sync.down.b32 %r160, %r161, %r192, %r193, %r194;
	// end inline asm
	mov.b64 	{%r166, %r171}, %rd58;
	// begin inline asm
	shfl.sync.down.b32 %r165, %r166, %r192, %r193, %r194;
	// end inline asm
	// begin inline asm
	shfl.sync.down.b32 %r170, %r171, %r192, %r193, %r194;
	// end inline asm
	mov.b64 	{%r176, %r181}, %rd59;
	// begin inline asm
	shfl.sync.down.b32 %r175, %r176, %r192, %r193, %r194;
	// end inline asm
	// begin inline asm
	shfl.sync.down.b32 %r180, %r181, %r192, %r193, %r194;
	// end inline asm
	mov.b64 	{%r186, %r191}, %rd60;
	// begin inline asm
	shfl.sync.down.b32 %r185, %r186, %r192, %r193, %r194;
	// end inline asm
	// begin inline asm
	shfl.sync.down.b32 %r190, %r191, %r192, %r193, %r194;
	// end inline asm
	setp.gt.s32 	%p4, %r34, 23;
	@%p4 bra 	$L__BB31_8;
	mov.b64 	%rd49, {%r185, %r190};
	mov.b64 	%rd50, {%r175, %r180};
	mov.b64 	%rd51, {%r165, %r170};
	mov.b64 	%rd52, {%r155, %r160};
	add.s64 	%rd57, %rd57, %rd52;
	add.s64 	%rd58, %rd58, %rd51;
	add.s64 	%rd59, %rd59, %rd50;
	add.s64 	%rd60, %rd60, %rd49;
$L__BB31_8:
	mov.b64 	{%r196, %r201}, %rd57;
	mov.b32 	%r232, 16;
	mov.b32 	%r233, 31;
	mov.b32 	%r234, -1;
	// begin inline asm
	shfl.sync.down.b32 %r195, %r196, %r232, %r233, %r234;
	// end inline asm
	// begin inline asm
	shfl.sync.down.b32 %r200, %r201, %r232, %r233, %r234;
	// end inline asm
	mov.b64 	{%r206, %r211}, %rd58;
	// begin inline asm
	shfl.sync.down.b32 %r205, %r206, %r232, %r233, %r234;
	// end inline asm
	// begin inline asm
	shfl.sync.down.b32 %r210, %r211, %r232, %r233, %r234;
	// end inline asm
	mov.b64 	{%r216, %r221}, %rd59;
	// begin inline asm
	shfl.sync.down.b32 %r215, %r216, %r232, %r233, %r234;
	// end inline asm
	// begin inline asm
	shfl.sync.down.b32 %r220, %r221, %r232, %r233, %r234;
	// end inline asm
	mov.b64 	{%r226, %r231}, %rd60;
	// begin inline asm
	shfl.sync.down.b32 %r225, %r226, %r232, %r233, %r234;
	// end inline asm
	// begin inline asm
	shfl.sync.down.b32 %r230, %r231, %r232, %r233, %r234;
	// end inline asm
	bar.sync 	0;
	ret;

}
	// .globl	_Z19test_make_longlong1v
.visible .entry _Z19test_make_longlong1v()
{
	.reg .pred 	%p<5>;
	.reg .b32 	%r<52>;
	.reg .b64 	%rd<13>;

	// begin inline asm
	mov.u32 %r1, %laneid;
	// end inline asm
	mov.b32 	%r9, 1;
	mov.b32 	%r50, 31;
	mov.b32 	%r51, -1;
	// begin inline asm
	shfl.sync.down.b32 %r2, %r9, %r9, %r50, %r51;
	// end inline asm
	mov.b32 	%r8, 0;
	// begin inline asm
	shfl.sync.down.b32 %r7, %r8, %r9, %r50, %r51;
	// end inline asm
	mov.b64 	%rd1, {%r2, %r7};
	setp.gt.s32 	%p1, %r1, 30;
	add.s64 	%rd2, %rd1, 1;
	selp.b64 	%rd3, 1, %rd2, %p1;
	mov.b64 	{%r13, %r18}, %rd3;
	mov.b32 	%r19, 2;
	// begin inline asm
	shfl.sync.down.b32 %r12, %r13, %r19, %r50, %r51;
	// end inline asm
	// begin inline asm
	shfl.sync.down.b32 %r17, %r18, %r19, %r50, %r51;
	// end inline asm
	mov.b64 	%rd4, {%r12, %r17};
	setp.gt.s32 	%p2, %r1, 29;
	selp.b64 	%rd5, 0, %rd4, %p2;
	add.s64 	%rd6, %rd3, %rd5;
	mov.b64 	{%r23, %r28}, %rd6;
	mov.b32 	%r29, 4;
	// begin inline asm
	shfl.sync.down.b32 %r22, %r23, %r29, %r50, %r51;
	// end inline asm
	// begin inline asm
	shfl.sync.down.b32 %r27, %r28, %r29, %r50, %r51;
	// end inline asm
	mov.b64 	%rd7, {%r22, %r27};
	setp.gt.s32 	%p3, %r1, 27;
	selp.b64 	%rd8, 0, %rd7, %p3;
	add.s64 	%rd9, %rd8, %rd6;
	mov.b64 	{%r33, %r38}, %rd9;
	mov.b32 	%r39, 8;
	// begin inline asm
	shfl.sync.down.b32 %r32, %r33, %r39, %r50, %r51;
	// end inline asm
	// begin inline asm
	shfl.sync.down.b32 %r37, %r38, %r39, %r50, %r51;
	// end inline asm
	mov.b64 	%rd10, {%r32, %r37};
	setp.gt.s32 	%p4, %r1, 23;
	selp.b64 	%rd11, 0, %rd10, %p4;
	add.s64 	%rd12, %rd11, %rd9;
	mov.b64 	{%r43, %r48}, %rd12;
	mov.b32 	%r49, 16;
	// begin inline asm
	shfl.sync.down.b32 %r42, %r43, %r49, %r50, %r51;
	// end inline asm
	// begin inline asm
	shfl.sync.down.b32 %r47, %r48, %r49, %r50, %r51;
	// end inline asm
	bar.sync 	0;
	ret;

}
	// .globl	_Z19test_make_longlong2v
.visible .entry _Z19test_make_longlong2v()
{
	.reg .pred 	%p<5>;
	.reg .b32 	%r<107>;
	.reg .b64 	%rd<37>;

	// begin inline asm
	mov.u32 %r6, %laneid;
	// end inline asm
	mov.b32 	%r24, 1;
	mov.b32 	%r25, 31;
	mov.b32 	%r26, -1;
	// begin inline asm
	shfl.sync.down.b32 %r7, %r24, %r24, %r25, %r26;
	// end inline asm
	mov.b32 	%r23, 0;
	// begin inline asm
	shfl.sync.down.b32 %r12, %r23, %r24, %r25, %r26;
	// end inline asm
	mov.b32 	%r18, 2;
	// begin inline asm
	shfl.sync.down.b32 %r17, %r18, %r24, %r25, %r26;
	// end inline asm
	// begin inline asm
	shfl.sync.down.b32 %r22, %r23, %r24, %r25, %r26;
	// end inline asm
	setp.gt.s32 	%p1, %r6, 30;
	mov.b64 	%rd36, 2;
	mov.b64 	%rd35, 1;
	@%p1 bra 	$L__BB33_2;
	mov.b64 	%rd13, {%r17, %r22};
	mov.b64 	%rd14, {%r7, %r12};
	add.s64 	%rd35, %rd14, 1;
	add.s64 	%rd36, %rd13, 2;
$L__BB33_2:
	mov.b64 	{%r28, %r33}, %rd35;
	mov.b32 	%r44, 2;
	mov.b32 	%r105, 31;
	mov.b32 	%r106, -1;
	// begin inline asm
	shfl.sync.down.b32 %r27, %r28, %r44, %r105, %r106;
	// end inline asm
	// begin inline asm
	shfl.sync.down.b32 %r32, %r33, %r44, %r105, %r106;
	// end inline asm
	mov.b64 	%rd15, {%r27, %r32};
	mov.b64 	{%r38, %r43}, %rd36;
	// begin inline asm
	shfl.sync.down.b32 %r37, %r38, %r44, %r105, %r106;
	// end inline asm
	// begin inline asm
	shfl.sync.down.b32 %r42, %r43, %r44, %r105, %r106;
	// end inline asm
	mov.b64 	%rd16, {%r37, %r42};
	setp.gt.s32 	%p2, %r6, 29;
	add.s64 	%rd17, %rd35, %rd15;
	add.s64 	%rd18, %rd36, %rd16;
	selp.b64 	%rd19, %rd35, %rd17, %p2;
	mov.b64 	{%r48, %r53}, %rd19;
	selp.b64 	%rd20, %rd36, %rd18, %p2;
	mov.b64 	{%r58, %r63}, %rd20;
	mov.b32 	%r64, 4;
	// begin inline asm
	shfl.sync.down.b32 %r47, %r48, %r64, %r105, %r106;
	// end inline asm
	// begin inline asm
	shfl.sync.down.b32 %r52, %r53, %r64, %r105, %r106;
	// end inline asm
	mov.b64 	%rd21, {%r47, %r52};
	// begin inline asm
	shfl.sync.down.b32 %r57, %r58, %r64, %r105, %r106;
	// end inline asm
	// begin inline asm
	shfl.sync.down.b32 %r62, %r63, %r64, %r105, %r106;
	// end inline asm
	mov.b64 	%rd22, {%r57, %r62};
	setp.gt.s32 	%p3, %r6, 27;
	selp.b64 	%rd23, 0, %rd21, %p3;
	add.s64 	%rd24, %rd19, %rd23;
	mov.b64 	{%r68, %r73}, %rd24;
	selp.b64 	%rd25, 0, %rd22, %p3;
	add.s64 	%rd26, %rd20, %rd25;
	mov.b64 	{%r78, %r83}, %rd26;
	mov.b32 	%r84, 8;
	// begin inline asm
	shfl.sync.down.b32 %r67, %r68, %r84, %r105, %r106;
	// end inline asm
	// begin inline asm
	shfl.sync.down.b32 %r72, %r73, %r84, %r105, %r106;
	// end inline asm
	mov.b64 	%rd27, {%r67, %r72};
	// begin inline asm
	shfl.sync.down.b32 %r77, %r78, %r84, %r105, %r106;
	// end inline asm
	// begin inline asm
	shfl.sync.down.b32 %r82, %r83, %r84, %r105, %r106;
	// end inline asm
	mov.b64 	%rd28, {%r77, %r82};
	setp.gt.s32 	%p4, %r6, 23;
	selp.b64 	%rd29, 0, %rd27, %p4;
	add.s64 	%rd30, %rd24, %rd29;
	mov.b64 	{%r88, %r93}, %rd30;
	selp.b64 	%rd31, 0, %rd28, %p4;
	add.s64 	%rd32, %rd26, %rd31;
	mov.b64 	{%r98, %r103}, %rd32;
	mov.b32 	%r104, 16;
	// begin inline asm
	shfl.sync.down.b32 %r87, %r88, %r104, %r105, %r106;
	// end inline asm
	// begin inline asm
	shfl.sync.down.b32 %r92, %r93, %r104, %r105, %r106;
	// end inline asm
	// begin inline asm
	shfl.sync.down.b32 %r97, %r98, %r104, %r105, %r106;
	// end inline asm
	// begin inline asm
	shfl.sync.down.b32 %r102, %r103, %r104, %r105, %r106;
	// end inline asm
	bar.sync 	0;
	ret;

}
	// .globl	_Z19test_make_longlong3v
.visible .entry _Z19test_make_longlong3v()
{
	.reg .pred 	%p<5>;
	.reg .b32 	%r<177>;
	.reg .b64 	%rd<52>;

	// begin inline asm
	mov.u32 %r26, %laneid;
	// end inline asm
	mov.b32 	%r54, 1;
	mov.b32 	%r55, 31;
	mov.b32 	%r56, -1;
	// begin inline asm
	shfl.sync.down.b32 %r27, %r54, %r54, %r55, %r56;
	// end inline asm
	mov.b32 	%r53, 0;
	// begin inline asm
	shfl.sync.down.b32 %r32, %r53, %r54, %r55, %r56;
	// end inline asm
	mov.b32 	%r38, 2;
	// begin inline asm
	shfl.sync.down.b32 %r37, %r38, %r54, %r55, %r56;
	// end inline asm
	// begin inline asm
	shfl.sync.down.b32 %r42, %r53, %r54, %r55, %r56;
	// end inline asm
	mov.b32 	%r48, 3;
	// begin inline asm
	shfl.sync.down.b32 %r47, %r48, %r54, %r55, %r56;
	// end inline asm
	// begin inline asm
	shfl.sync.down.b32 %r52, %r53, %r54, %r55, %r56;
	// end inline asm
	setp.gt.s32 	%p1, %r26, 30;
	mov.b64 	%rd43, 1;
	mov.b64 	%rd44, 2;
	mov.b64 	%rd45, 3;
	@%p1 bra 	$L__BB34_2;
	mov.b64 	%rd28, {%r47, %r52};
	mov.b64 	%rd29, {%r37, %r42};
	mov.b64 	%rd30, {%r27, %r32};
	add.s64 	%rd43, %rd30, 1;
	add.s64 	%rd44, %rd29, 2;
	add.s64 	%rd45, %rd28, 3;
$L__BB34_2:
	mov.b64 	{%r58, %r63}, %rd43;
	mov.b32 	%r84, 2;
	mov.b32 	%r85, 31;
	mov.b32 	%r86, -1;
	// begin inline asm
	shfl.sync.down.b32 %r57, %r58, %r84, %r85, %r86;
	// end inline asm
	// begin inline asm
	shfl.sync.down.b32 %r62, %r63, %r84, %r85, %r86;
	// end inline asm
	mov.b64 	{%r68, %r73}, %rd44;
	// begin inline asm
	shfl.sync.down.b32 %r67, %r68, %r84, %r85, %r86;
	// end inline asm
	// begin inline asm
	shfl.sync.down.b32 %r72, %r73, %r84, %r85, %r86;
	// end inline asm
	mov.b64 	{%r78, %r83}, %rd45;
	// begin inline asm
	shfl.sync.down.b32 %r77, %r78, %r84, %r85, %r86;
	// end inline asm
	// begin inline asm
	shfl.sync.down.b32 %r82, %r83, %r84, %r85, %r86;
	// end inline asm
	setp.gt.s32 	%p2, %r26, 29;
	@%p2 bra 	$L__BB34_4;
	mov.b64 	%rd31, {%r77, %r82};
	mov.b64 	%rd32, {%r67, %r72};
	mov.b64 	%rd33, {%r57, %r62};
	add.s64 	%rd43, %rd43, %rd33;
	add.s64 	%rd44, %rd44, %rd32;
	add.s64 	%rd45, %rd45, %rd31;
$L__BB34_4:
	mov.b64 	{%r88, %r93}, %rd43;
	mov.b32 	%r114, 4;
	mov.b32 	%r115, 31;
	mov.b32 	%r116, -1;
	// begin inline asm
	shfl.sync.down.b32 %r87, %r88, %r114, %r115, %r116;
	// end inline asm
	// begin inline asm
	shfl.sync.down.b32 %r92, %r93, %r114, %r115, %r116;
	// end inline asm
	mov.b64 	{%r98, %r103}, %rd44;
	// begin inline asm
	shfl.sync.down.b32 %r97, %r98, %r114, %r115, %r116;
	// end inline asm
	// begin inline asm
	shfl.sync.down.b32 %r102, %r103, %r114, %r115, %r116;
	// end inline asm
	mov.b64 	{%r108, %r113}, %rd45;
	// begin inline asm
	shfl.sync.down.b32 %r107, %r108, %r114, %r115, %r116;
	// end inline asm
	// begin inline asm
	shfl.sync.down.b32 %r112, %r113, %r114, %r115, %r116;
	// end inline asm
	setp.gt.s32 	%p3, %r26, 27;
	@%p3 bra 	$L__BB34_6;
	mov.b64 	%rd34, {%r107, %r112};
	mov.b64 	%rd35, {%r97, %r102};
	mov.b64 	%rd36, {%r87, %r92};
	add.s64 	%rd43, %rd43, %rd36;
	add.s64 	%rd44, %rd44, %rd35;
	add.s64 	%rd45, %rd45, %rd34;
$L__BB34_6:
	mov.b64 	{%r118, %r123}, %rd43;
	mov.b32 	%r144, 8;
	mov.b32 	%r145, 31;
	mov.b32 	%r146, -1;
	// begin inline asm
	shfl.sync.down.b32 %r117, %r118, %r144, %r145, %r146;
	// end inline asm
	// begin inline asm
	shfl.sync.down.b32 %r122, %r123, %r144, %r145, %r146;
	// end inline asm
	mov.b64 	{%r128, %r133}, %rd44;
	// begin inline asm
	shfl.sync.down.b32 %r127, %r128, %r144, %r145, %r146;
	// end inline asm
	// begin inline asm
	shfl.sync.down.b32 %r132, %r133, %r144, %r145, %r146;
	// end inline asm
	mov.b64 	{%r138, %r143}, %rd45;
	// begin inline asm
	shfl.sync.down.b32 %r137, %r138, %r144, %r145, %r146;
	// end inline asm
	// begin inline asm
	shfl.sync.down.b32 %r142, %r143, %r144, %r145, %r146;
	// end inline asm
	setp.gt.s32 	%p4, %r26, 23;
	@%p4 bra 	$L__BB34_8;
	mov.b64 	%rd37, {%r137, %r142};
	mov.b64 	%rd38, {%r127, %r132};
	mov.b64 	%rd39, {%r117, %r122};
	add.s64 	%rd43, %rd43, %rd39;
	add.s64 	%rd44, %rd44, %rd38;
	add.s64 	%rd45, %rd45, %rd37;
$L__BB34_8:
	mov.b64 	{%r148, %r153}, %rd43;
	mov.b32 	%r174, 16;
	mov.b32 	%r175, 31;
	mov.b32 	%r176, -1;
	// begin inline asm
	shfl.sync.down.b32 %r147, %r148, %r174, %r175, %r176;
	// end inline asm
	// begin inline asm
	shfl.sync.down.b32 %r152, %r153, %r174, %r175, %r176;
	// end inline asm
	mov.b64 	{%r158, %r163}, %rd44;
	// begin inline asm
	shfl.sync.down.b32 %r157, %r158, %r174, %r175, %r176;
	// end inline asm
	// begin inline asm
	shfl.sync.down.b32 %r162, %r163, %r174, %r175, %r176;
	// end inline asm
	mov.b64 	{%r168, %r173}, %rd45;
	// begin inline asm
	shfl.sync.down.b32 %r167, %r168, %r174, %r175, %r176;
	// end inline asm
	// begin inline asm
	shfl.sync.down.b32 %r172, %r173, %r174, %r175, %r176;
	// end inline asm
	bar.sync 	0;
	ret;

}
	// .globl	_Z19test_make_longlong4v
.visible .entry _Z19test_make_longlong4v()
{
	.reg .pred 	%p<5>;
	.reg .b32 	%r<235>;
	.reg .b64 	%rd<69>;

	// begin inline asm
	mov.u32 %r34, %laneid;
	// end inline asm
	mov.b32 	%r72, 1;
	mov.b32 	%r73, 31;
	mov.b32 	%r74, -1;
	// begin inline asm
	shfl.sync.down.b32 %r35, %r72, %r72, %r73, %r74;
	// end inline asm
	mov.b32 	%r71, 0;
	// begin inline asm
	shfl.sync.down.b32 %r40, %r71, %r72, %r73, %r74;
	// end inline asm
	mov.b32 	%r46, 2;
	// begin inline asm
	shfl.sync.down.b32 %r45, %r46, %r72, %r73, %r74;
	// end inline asm
	// begin inline asm
	shfl.sync.down.b32 %r50, %r71, %r72, %r73, %r74;
	// end inline asm
	mov.b32 	%r56, 3;
	// begin inline asm
	shfl.sync.down.b32 %r55, %r56, %r72, %r73, %r74;
	// end inline asm
	// begin inline asm
	shfl.sync.down.b32 %r60, %r71, %r72, %r73, %r74;
	// end inline asm
	mov.b32 	%r66, 4;
	// begin inline asm
	shfl.sync.down.b32 %r65, %r66, %r72, %r73, %r74;
	// end inline asm
	// begin inline asm
	shfl.sync.down.b32 %r70, %r71, %r72, %r73, %r74;
	// end inline asm
	setp.gt.s32 	%p1, %r34, 30;
	mov.b64 	%rd57, 1;
	mov.b64 	%rd58, 2;
	mov.b64 	%rd59, 3;
	mov.b64 	%rd60, 4;
	@%p1 bra 	$L__BB35_2;
	mov.b64 	%rd37, {%r65, %r70};
	mov.b64 	%rd38, {%r55, %r60};
	mov.b64 	%rd39, {%r45, %r50};
	mov.b64 	%rd40, {%r35, %r40};
	add.s64 	%rd57, %rd40, 1;
	add.s64 	%rd58, %rd39, 2;
	add.s64 	%rd59, %rd38, 3;
	add.s64 	%rd60, %rd37, 4;
$L__BB35_2:
	mov.b64 	{%r76, %r81}, %rd57;
	mov.b32 	%r112, 2;
	mov.b32 	%r113, 31;
	mov.b32 	%r114, -1;
	// begin inline asm
	shfl.sync.down.b32 %r75, %r76, %r112, %r113, %r114;
	// end inline asm
	// begin inline asm
	shfl.sync.down.b32 %r80, %r81, %r112, %r113, %r114;
	// end inline asm
	mov.b64 	{%r86, %r91}, %rd58;
	// begin inline asm
	shfl.sync.down.b32 %r85, %r86, %r112, %r113, %r114;
	// end inline asm
	// begin inline asm
	shfl.sync.down.b32 %r90, %r91, %r112, %r113, %r114;
	// end inline asm
	mov.b64 	{%r96, %r101}, %rd59;
	// begin inline asm
	shfl.sync.down.b32 %r95, %r96, %r112, %r113, %r114;
	// end inline asm
	// begin inline asm
	shfl.sync.down.b32 %r100, %r101, %r112, %r113, %r114;
	// end inline asm
	mov.b64 	{%r106, %r111}, %rd60;
	// begin inline asm
	shfl.sync.down.b32 %r105, %r106, %r112, %r113, %r114;
	// end inline asm
	// begin inline asm
	shfl.sync.down.b32 %r110, %r111, %r112, %r113, %r114;
	// end inline asm
	setp.gt.s32 	%p2, %r34, 29;
	@%p2 bra 	$L__BB35_4;
	mov.b64 	%rd41, {%r105, %r110};
	mov.b64 	%rd42, {%r95, %r100};
	mov.b64 	%rd43, {%r85, %r90};
	mov.b64 	%rd44, {%r75, %r80};
	add.s64 	%rd57, %rd57, %rd44;
	add.s64 	%rd58, %rd58, %rd43;
	add.s64 	%rd59, %rd59, %rd42;
	add.s64 	%rd60, %rd60, %rd41;
$L__BB35_4:
	mov.b64 	{%r116, %r121}, %rd57;
	mov.b32 	%r152, 4;
	mov.b32 	%r153, 31;
	mov.b32 	%r154, -1;
	// begin inline asm
	shfl.sync.down.b32 %r115, %r116, %r152, %r153, %r154;
	// end inline asm
	// begin inline asm
	shfl.sync.down.b32 %r120, %r121, %r152, %r153, %r154;
	// end inline asm
	mov.b64 	{%r126, %r131}, %rd58;
	// begin inline asm
	shfl.sync.down.b32 %r125, %r126, %r152, %r153, %r154;
	// end inline asm
	// begin inline asm
	shfl.sync.down.b32 %r130, %r131, %r152, %r153, %r154;
	// end inline asm
	mov.b64 	{%r136, %r141}, %rd59;
	// begin inline asm
	shfl.sync.down.b32 %r135, %r136, %r152, %r153, %r154;
	// end inline asm
	// begin inline asm
	shfl.sync.down.b32 %r140, %r141, %r152, %r153, %r154;
	// end inline asm
	mov.b64 	{%r146, %r151}, %rd60;
	// begin inline asm
	shfl.sync.down.b32 %r145, %r146, %r152, %r153, %r154;
	// end inline asm
	// begin inline asm
	shfl.sync.down.b32 %r150, %r151, %r152, %r153, %r154;
	// end inline asm
	setp.gt.s32 	%p3, %r34, 27;
	@%p3 bra 	$L__BB35_6;
	mov.b64 	%rd45, {%r145, %r150};
	mov.b64 	%rd46, {%r135, %r140};
	mov.b64 	%rd47, {%r125, %r130};
	mov.b64 	%rd48, {%r115, %r120};
	add.s64 	%rd57, %rd57, %rd48;
	add.s64 	%rd58, %rd58, %rd47;
	add.s64 	%rd59, %rd59, %rd46;
	add.s64 	%rd60, %rd60, %rd45;
$L__BB35_6:
	mov.b64 	{%r156, %r161}, %rd57;
	mov.b32 	%r192, 8;
	mov.b32 	%r193, 31;
	mov.b32 	%r194, -1;
	// begin inline asm
	shfl.sync.down.b32 %r155, %r156, %r192, %r193, %r194;
	// end inline asm
	// begin inline asm
	shfl.sync.down.b32 %r160, %r161, %r192, %r193, %r194;
	// end inline asm
	mov.b64 	{%r166, %r171}, %rd58;
	// begin inline asm
	shfl.sync.down.b32 %r165, %r166, %r192, %r193, %r194;
	// end inline asm
	// begin inline asm
	shfl.sync.down.b32 %r170, %r171, %r192, %r193, %r194;
	// end inline asm
	mov.b64 	{%r176, %r181}, %rd59;
	// begin inline asm
	shfl.sync.down.b32 %r175, %r176, %r192, %r193, %r194;
	// end inline asm
	// begin inline asm
	shfl.sync.down.b32 %r180, %r181, %r192, %r193, %r194;
	// end inline asm
	mov.b64 	{%r186, %r191}, %rd60;
	// begin inline asm
	shfl.sync.down.b32 %r185, %r186, %r192, %r193, %r194;
	// end inline asm
	// begin inline asm
	shfl.sync.down.b32 %r190, %r191, %r192, %r193, %r194;
	// end inline asm
	setp.gt.s32 	%p4, %r34, 23;
	@%p4 bra 	$L__BB35_8;
	mov.b64 	%rd49, {%r185, %r190};
	mov.b64 	%rd50, {%r175, %r180};
	mov.b64 	%rd51, {%r165, %r170};
	mov.b64 	%rd52, {%r155, %r160};
	add.s64 	%rd57, %rd57, %rd52;
	add.s64 	%rd58, %rd58, %rd51;
	add.s64 	%rd59, %rd59, %rd50;
	add.s64 	%rd60, %rd60, %rd49;
$L__BB35_8:
	mov.b64 	{%r196, %r201}, %rd57;
	mov.b32 	%r232, 16;
	mov.b32 	%r233, 31;
	mov.b32 	%r234, -1;
	// begin inline asm
	shfl.sync.down.b32 %r195, %r196, %r232, %r233, %r234;
	// end inline asm
	// begin inline asm
	shfl.sync.down.b32 %r200, %r201, %r232, %r233, %r234;
	// end inline asm
	mov.b64 	{%r206, %r211}, %rd58;
	// begin inline asm
	shfl.sync.down.b32 %r205, %r206, %r232, %r233, %r234;
	// end inline asm
	// begin inline asm
	shfl.sync.down.b32 %r210, %r211, %r232, %r233, %r234;
	// end inline asm
	mov.b64 	{%r216, %r221}, %rd59;
	// begin inline asm
	shfl.sync.down.b32 %r215, %r216, %r232, %r233, %r234;
	// end inline asm
	// begin inline asm
	shfl.sync.down.b32 %r220, %r221, %r232, %r233, %r234;
	// end inline asm
	mov.b64 	{%r226, %r231}, %rd60;
	// begin inline asm
	shfl.sync.down.b32 %r225, %r226, %r232, %r233, %r234;
	// end inline asm
	// begin inline asm
	shfl.sync.down.b32 %r230, %r231, %r232, %r233, %r234;
	// end inline asm
	bar.sync 	0;
	ret;

}
	// .globl	_Z20test_make_ulonglong1v
.visible .entry _Z20test_make_ulonglong1v()
{
	.reg .pred 	%p<5>;
	.reg .b32 	%r<52>;
	.reg .b64 	%rd<13>;

	// begin inline asm
	mov.u32 %r1, %laneid;
	// end inline asm
	mov.b32 	%r9, 1;
	mov.b32 	%r50, 31;
	mov.b32 	%r51, -1;
	// begin inline asm
	shfl.sync.down.b32 %r2, %r9, %r9, %r50, %r51;
	// end inline asm
	mov.b32 	%r8, 0;
	// begin inline asm
	shfl.sync.down.b32 %r7, %r8, %r9, %r50, %r51;
	// end inline asm
	mov.b64 	%rd1, {%r2, %r7};
	setp.gt.s32 	%p1, %r1, 30;
	add.s64 	%rd2, %rd1, 1;
	selp.b64 	%rd3, 1, %rd2, %p1;
	mov.b64 	{%r13, %r18}, %rd3;
	mov.b32 	%r19, 2;
	// begin inline asm
	shfl.sync.down.b32 %r12, %r13, %r19, %r50, %r51;
	// end inline asm
	// begin inline asm
	shfl.sync.down.b32 %r17, %r18, %r19, %r50, %r51;
	// end inline asm
	mov.b64 	%rd4, {%r12, %r17};
	setp.gt.s32 	%p2, %r1, 29;
	selp.b64 	%rd5, 0, %rd4, %p2;
	add.s64 	%rd6, %rd3, %rd5;
	mov.b64 	{%r23, %r28}, %rd6;
	mov.b32 	%r29, 4;
	// begin inline asm
	shfl.sync.down.b32 %r22, %r23, %r29, %r50, %r51;
	// end inline asm
	// begin inline asm
	shfl.sync.down.b32 %r27, %r28, %r29, %r50, %r51;
	// end inline asm
	mov.b64 	%rd7, {%r22, %r27};
	setp.gt.s32 	%p3, %r1, 27;
	selp.b64 	%rd8, 0, %rd7, %p3;
	add.s64 	%rd9, %rd8, %rd6;
	mov.b64 	{%r33, %r38}, %rd9;
	mov.b32 	%r39, 8;
	// begin inline asm
	shfl.sync.down.b32 %r32, %r33, %r39, %r50, %r51;
	// end inline asm
	// begin inline asm
	shfl.sync.down.b32 %r37, %r38, %r39, %r50, %r51;
	// end inline asm
	mov.b64 	%rd10, {%r32, %r37};
	setp.gt.s32 	%p4, %r1, 23;
	selp.b64 	%rd11, 0, %rd10, %p4;
	add.s64 	%rd12, %rd11, %rd9;
	mov.b64 	{%r43, %r48}, %rd12;
	mov.b32 	%r49, 16;
	// begin inline asm
	shfl.sync.down.b32 %r42, %r43, %r49, %r50, %r51;
	// end inline asm
	// begin inline asm
	shfl.sync.down.b32 %r47, %r48, %r49, %r50, %r51;
	// end inline asm
	bar.sync 	0;
	ret;

}
	// .globl	_Z20test_make_ulonglong2v
.visible .entry _Z20test_make_ulonglong2v()
{
	.reg .pred 	%p<5>;
	.reg .b32 	%r<107>;
	.reg .b64 	%rd<37>;

	// begin inline asm
	mov.u32 %r6, %laneid;
	// end inline asm
	mov.b32 	%r24, 1;
	mov.b32 	%r25, 31;
	mov.b32 	%r26, -1;
	// begin inline asm
	shfl.sync.down.b32 %r7, %r24, %r24, %r25, %r26;
	// end inline asm
	mov.b32 	%r23, 0;
	// begin inline asm
	shfl.sync.down.b32 %r12, %r23, %r24, %r25, %r26;
	// end inline asm
	mov.b32 	%r18, 2;
	// begin inline asm
	shfl.sync.down.b32 %r17, %r18, %r24, %r25, %r26;
	// end inline asm
	// begin inline asm
	shfl.sync.down.b32 %r22, %r23, %r24, %r25, %r26;
	// end inline asm
	setp.gt.s32 	%p1, %r6, 30;
	mov.b64 	%rd36, 2;
	mov.b64 	%rd35, 1;
	@%p1 bra 	$L__BB37_2;
	mov.b64 	%rd13, {%r17, %r22};
	mov.b64 	%rd14, {%r7, %r12};
	add.s64 	%rd35, %rd14, 1;
	add.s64 	%rd36, %rd13, 2;
$L__BB37_2:
	mov.b64 	{%r28, %r33}, %rd35;
	mov.b32 	%r44, 2;
	mov.b32 	%r105, 31;
	mov.b32 	%r106, -1;
	// begin inline asm
	shfl.sync.down.b32 %r27, %r28, %r44, %r105, %r106;
	// end inline asm
	// begin inline asm
	shfl.sync.down.b32 %r32, %r33, %r44, %r105, %r106;
	// end inline asm
	mov.b64 	%rd15, {%r27, %r32};
	mov.b64 	{%r38, %r43}, %rd36;
	// begin inline asm
	shfl.sync.down.b32 %r37, %r38, %r44, %r105, %r106;
	// end inline asm
	// begin inline asm
	shfl.sync.down.b32 %r42, %r43, %r44, %r105, %r106;
	// end inline asm
	mov.b64 	%rd16, {%r37, %r42};
	setp.gt.s32 	%p2, %r6, 29;
	add.s64 	%rd17, %rd35, %rd15;
	add.s64 	%rd18, %rd36, %rd16;
	selp.b64 	%rd19, %rd35, %rd17, %p2;
	mov.b64 	{%r48, %r53}, %rd19;
	selp.b64 	%rd20, %rd36, %rd18, %p2;
	mov.b64 	{%r58, %r63}, %rd20;
	mov.b32 	%r64, 4;
	// begin inline asm
	shfl.sync.down.b32 %r47, %r48, %r64, %r105, %r106;
	// end inline asm
	// begin inline asm
	shfl.sync.down.b32 %r52, %r53, %r64, %r105, %r106;
	// end inline asm
	mov.b64 	%rd21, {%r47, %r52};
	// begin inline asm
	shfl.sync.down.b32 %r57, %r58, %r64, %r105, %r106;
	// end inline asm
	// begin inline asm
	shfl.sync.down.b32 %r62, %r63, %r64, %r105, %r106;
	// end inline asm
	mov.b64 	%rd22, {%r57, %r62};
	setp.gt.s32 	%p3, %r6, 27;
	selp.b64 	%rd23, 0, %rd21, %p3;
	add.s64 	%rd24, %rd19, %rd23;
	mov.b64 	{%r68, %r73}, %rd24;
	selp.b64 	%rd25, 0, %rd22, %p3;
	add.s64 	%rd26, %rd20, %rd25;
	mov.b64 	{%r78, %r83}, %rd26;
	mov.b32 	%r84, 8;
	// begin inline asm
	shfl.sync.down.b32 %r67, %r68, %r84, %r105, %r106;
	// end inline asm
	// begin inline asm
	shfl.sync.down.b32 %r72, %r73, %r84, %r105, %r106;
	// end inline asm
	mov.b64 	%rd27, {%r67, %r72};
	// begin inline asm
	shfl.sync.down.b32 %r77, %r78, %r84, %r105, %r106;
	// end inline asm
	// begin inline asm
	shfl.sync.down.b32 %r82, %r83, %r84, %r105, %r106;
	// end inline asm
	mov.b64 	%rd28, {%r77, %r82};
	setp.gt.s32 	%p4, %r6, 23;
	selp.b64 	%rd29, 0, %rd27, %p4;
	add.s64 	%rd30, %rd24, %rd29;
	mov.b64 	{%r88, %r93}, %rd30;
	selp.b64 	%rd31, 0, %rd28, %p4;
	add.s64 	%rd32, %rd26, %rd31;
	mov.b64 	{%r98, %r103}, %rd32;
	mov.b32 	%r104, 16;
	// begin inline asm
	shfl.sync.down.b32 %r87, %r88, %r104, %r105, %r106;
	// end inline asm
	// begin inline asm
	shfl.sync.down.b32 %r92, %r93, %r104, %r105, %r106;
	// end inline asm
	// begin inline asm
	shfl.sync.down.b32 %r97, %r98, %r104, %r105, %r106;
	// end inline asm
	// begin inline asm
	shfl.sync.down.b32 %r102, %r103, %r104, %r105, %r106;
	// end inline asm
	bar.sync 	0;
	ret;

}
	// .globl	_Z20test_make_ulonglong3v
.visible .entry _Z20test_make_ulonglong3v()
{
	.reg .pred 	%p<5>;
	.reg .b32 	%r<177>;
	.reg .b64 	%rd<52>;

	// begin inline asm
	mov.u32 %r26, %laneid;
	// end inline asm
	mov.b32 	%r54, 1;
	mov.b32 	%r55, 31;
	mov.b32 	%r56, -1;
	// begin inline asm
	shfl.sync.down.b32 %r27, %r54, %r54, %r55, %r56;
	// end inline asm
	mov.b32 	%r53, 0;
	// begin inline asm
	shfl.sync.down.b32 %r32, %r53, %r54, %r55, %r56;
	// end inline asm
	mov.b32 	%r38, 2;
	// begin inline asm
	shfl.sync.down.b32 %r37, %r38, %r54, %r55, %r56;
	// end inline asm
	// begin inline asm
	shfl.sync.down.b32 %r42, %r53, %r54, %r55, %r56;
	// end inline asm
	mov.b32 	%r48, 3;
	// begin inline asm
	shfl.sync.down.b32 %r47, %r48, %r54, %r55, %r56;
	// end inline asm
	// begin inline asm
	shfl.sync.down.b32 %r52, %r53, %r54, %r55, %r56;
	// end inline asm
	setp.gt.s32 	%p1, %r26, 30;
	mov.b64 	%rd43, 1;
	mov.b64 	%rd44, 2;
	mov.b64 	%rd45, 3;
	@%p1 bra 	$L__BB38_2;
	mov.b64 	%rd28, {%r47, %r52};
	mov.b64 	%rd29, {%r37, %r42};
	mov.b64 	%rd30, {%r27, %r32};
	add.s64 	%rd43, %rd30, 1;
	add.s64 	%rd44, %rd29, 2;
	add.s64 	%rd45, %rd28, 3;
$L__BB38_2:
	mov.b64 	{%r58, %r63}, %rd43;
	mov.b32 	%r84, 2;
	mov.b32 	%r85, 31;
	mov.b32 	%r86, -1;
	// begin inline asm
	shfl.sync.down.b32 %r57, %r58, %r84, %r85, %r86;
	// end inline asm
	// begin inline asm
	shfl.sync.down.b32 %r62, %r63, %r84, %r85, %r86;
	// end inline asm
	mov.b64 	{%r68, %r73}, %rd44;
	// begin inline asm
	shfl.sync.down.b32 %r67, %r68, %r84, %r85, %r86;
	// end inline asm
	// begin inline asm
	shfl.sync.down.b32 %r72, %r73, %r84, %r85, %r86;
	// end inline asm
	mov.b64 	{%r78, %r83}, %rd45;
	// begin inline asm
	shfl.sync.down.b32 %r77, %r78, %r84, %r85, %r86;
	// end inline asm
	// begin inline asm
	shfl.sync.down.b32 %r82, %r83, %r84, %r85, %r86;
	// end inline asm
	setp.gt.s32 	%p2, %r26, 29;
	@%p2 bra 	$L__BB38_4;
	mov.b64 	%rd31, {%r77, %r82};
	mov.b64 	%rd32, {%r67, %r72};
	mov.b64 	%rd33, {%r57, %r62};
	add.s64 	%rd43, %rd43, %rd33;
	add.s64 	%rd44, %rd44, %rd32;
	add.s64 	%rd45, %rd45, %rd31;
$L__BB38_4:
	mov.b64 	{%r88, %r93}, %rd43;
	mov.b32 	%r114, 4;
	mov.b32 	%r115, 31;
	mov.b32 	%r116, -1;
	// begin inline asm
	shfl.sync.down.b32 %r87, %r88, %r114, %r115, %r116;
	// end inline asm
	// begin inline asm
	shfl.sync.down.b32 %r92, %r93, %r114, %r115, %r116;
	// end inline asm
	mov.b64 	{%r98, %r103}, %rd44;
	// begin inline asm
	shfl.sync.down.b32 %r97, %r98, %r114, %r115, %r116;
	// end inline asm
	// begin inline asm
	shfl.sync.down.b32 %r102, %r103, %r114, %r115, %r116;
	// end inline asm
	mov.b64 	{%r108, %r113}, %rd45;
	// begin inline asm
	shfl.sync.down.b32 %r107, %r108, %r114, %r115, %r116;
	// end inline asm
	// begin inline asm
	shfl.sync.down.b32 %r112, %r113, %r114, %r115, %r116;
	// end inline asm
	setp.gt.s32 	%p3, %r26, 27;
	@%p3 bra 	$L__BB38_6;
	mov.b64 	%rd34, {%r107, %r112};
	mov.b64 	%rd35, {%r97, %r102};
	mov.b64 	%rd36, {%r87, %r92};
	add.s64 	%rd43, %rd43, %rd36;
	add.s64 	%rd44, %rd44, %rd35;
	add.s64 	%rd45, %rd45, %rd34;
$L__BB38_6:
	mov.b64 	{%r118, %r123}, %rd43;
	mov.b32 	%r144, 8;
	mov.b32 	%r145, 31;
	mov.b32 	%r146, -1;
	// begin inline asm
	shfl.sync.down.b32 %r117, %r118, %r144, %r145, %r146;
	// end inline asm
	// begin inline asm
	shfl.sync.down.b32 %r122, %r123, %r144, %r145, %r146;
	// end inline asm
	mov.b64 	{%r128, %r133}, %rd44;
	// begin inline asm
	shfl.sync.down.b32 %r127, %r128, %r144, %r145, %r146;
	// end inline asm
	// begin inline asm
	shfl.sync.down.b32 %r132, %r133, %r144, %r145, %r146;
	// end inline asm
	mov.b64 	{%r138, %r143}, %rd45;
	// begin inline asm
	shfl.sync.down.b32 %r137, %r138, %r144, %r145, %r146;
	// end inline asm
	// begin inline asm
	shfl.sync.down.b32 %r142, %r143, %r144, %r145, %r146;
	// end inline asm
	setp.gt.s32 	%p4, %r26, 23;
	@%p4 bra 	$L__BB38_8;
	mov.b64 	%rd37, {%r137, %r142};
	mov.b64 	%rd38, {%r127, %r132};
	mov.b64 	%rd39, {%r117, %r122};
	add.s64 	%rd43, %rd43, %rd39;
	add.s64 	%rd44, %rd44, %rd38;
	add.s64 	%rd45, %rd45, %rd37;
$L__BB38_8:
	mov.b64 	{%r148, %r153}, %rd43;
	mov.b32 	%r174, 16;
	mov.b32 	%r175, 31;
	mov.b32 	%r176, -1;
	// begin inline asm
	shfl.sync.down.b32 %r147, %r148, %r174, %r175, %r176;
	// end inline asm
	// begin inline asm
	shfl.sync.down.b32 %r152, %r153, %r174, %r175, %r176;
	// end inline asm
	mov.b64 	{%r158, %r163}, %rd44;
	// begin inline asm
	shfl.sync.down.b32 %r157, %r158, %r174, %r175, %r176;
	// end inline asm
	// begin inline asm
	shfl.sync.down.b32 %r162, %r163, %r174, %r175, %r176;
	// end inline asm
	mov.b64 	{%r168, %r173}, %rd45;
	// begin inline asm
	shfl.sync.down.b32 %r167, %r168, %r174, %r175, %r176;
	// end inline asm
	// begin inline asm
	shfl.sync.down.b32 %r172, %r173, %r174, %r175, %r176;
	// end inline asm
	bar.sync 	0;
	ret;

}
	// .globl	_Z20test_make_ulonglong4v
.visible .entry _Z20test_make_ulonglong4v()
{
	.reg .pred 	%p<5>;
	.reg .b32 	%r<235>;
	.reg .b64 	%rd<69>;

	// begin inline asm
	mov.u32 %r34, %laneid;
	// end inline asm
	mov.b32 	%r72, 1;
	mov.b32 	%r73, 31;
	mov.b32 	%r74, -1;
	// begin inline asm
	shfl.sync.down.b32 %r35, %r72, %r72, %r73, %r74;
	// end inline asm
	mov.b32 	%r71, 0;
	// begin inline asm
	shfl.sync.down.b32 %r40, %r71, %r72, %r73, %r74;
	// end inline asm
	mov.b32 	%r46, 2;
	// begin inline asm
	shfl.sync.down.b32 %r45, %r46, %r72, %r73, %r74;
	// end inline asm
	// begin inline asm
	shfl.sync.down.b32 %r50, %r71, %r72, %r73, %r74;
	// end inline asm
	mov.b32 	%r56, 3;
	// begin inline asm
	shfl.sync.down.b32 %r55, %r56, %r72, %r73, %r74;
	// end inline asm
	// begin inline asm
	shfl.sync.down.b32 %r60, %r71, %r72, %r73, %r74;
	// end inline asm
	mov.b32 	%r66, 4;
	// begin inline asm
	shfl.sync.down.b32 %r65, %r66, %r72, %r73, %r74;
	// end inline asm
	// begin inline asm
	shfl.sync.down.b32 %r70, %r71, %r72, %r73, %r74;
	// end inline asm
	setp.gt.s32 	%p1, %r34, 30;
	mov.b64 	%rd57, 1;
	mov.b64 	%rd58, 2;
	mov.b64 	%rd59, 3;
	mov.b64 	%rd60, 4;
	@%p1 bra 	$L__BB39_2;
	mov.b64 	%rd37, {%r65, %r70};
	mov.b64 	%rd38, {%r55, %r60};
	mov.b64 	%rd39, {%r45, %r50};
	mov.b64 	%rd40, {%r35, %r40};
	add.s64 	%rd57, %rd40, 1;
	add.s64 	%rd58, %rd39, 2;
	add.s64 	%rd59, %rd38, 3;
	add.s64 	%rd60, %rd37, 4;
$L__BB39_2:
	mov.b64 	{%r76, %r81}, %rd57;
	mov.b32 	%r112, 2;
	mov.b32 	%r113, 31;
	mov.b32 	%r114, -1;
	// begin inline asm
	shfl.sync.down.b32 %r75, %r76, %r112, %r113, %r114;
	// end inline asm
	// begin inline asm
	shfl.sync.down.b32 %r80, %r81, %r112, %r113, %r114;
	// end inline asm
	mov.b64 	{%r86, %r91}, %rd58;
	// begin inline asm
	shfl.sync.down.b32 %r85, %r86, %r112, %r113, %r114;
	// end inline asm
	// begin inline asm
	shfl.sync.down.b32 %r90, %r91, %r112, %r113, %r114;
	// end inline asm
	mov.b64 	{%r96, %r101}, %rd59;
	// begin inline asm
	shfl.sync.down.b32 %r95, %r96, %r112, %r113, %r114;
	// end inline asm
	// begin inline asm
	shfl.sync.down.b32 %r100, %r101, %r112, %r113, %r114;
	// end inline asm
	mov.b64 	{%r106, %r111}, %rd60;
	// begin inline asm
	shfl.sync.down.b32 %r105, %r106, %r112, %r113, %r114;
	// end inline asm
	// begin inline asm
	shfl.sync.down.b32 %r110, %r111, %r112, %r113, %r114;
	// end inline asm
	setp.gt.s32 	%p2, %r34, 29;
	@%p2 bra 	$L__BB39_4;
	mov.b64 	%rd41, {%r105, %r110};
	mov.b64 	%rd42, {%r95, %r100};
	mov.b64 	%rd43, {%r85, %r90};
	mov.b64 	%rd44, {%r75, %r80};
	add.s64 	%rd57, %rd57, %rd44;
	add.s64 	%rd58, %rd58, %rd43;
	add.s64 	%rd59, %rd59, %rd42;
	add.s64 	%rd60, %rd60, %rd41;
$L__BB39_4:
	mov.b64 	{%r116, %r121}, %rd57;
	mov.b32 	%r152, 4;
	mov.b32 	%r153, 31;
	mov.b32 	%r154, -1;
	// begin inline asm
	shfl.sync.down.b32 %r115, %r116, %r152, %r153, %r154;
	// end inline asm
	// begin inline asm
	shfl.sync.down.b32 %r120, %r121, %r152, %r153, %r154;
	// end inline asm
	mov.b64 	{%r126, %r131}, %rd58;
	// begin inline asm
	shfl.sync.down.b32 %r125, %r126, %r152, %r153, %r154;
	// end inline asm
	// begin inline asm
	shfl.sync.down.b32 %r130, %r131, %r152, %r153, %r154;
	// end inline asm
	mov.b64 	{%r136, %r141}, %rd59;
	// begin inline asm
	shfl.sync.down.b32 %r135, %r136, %r152, %r153, %r154;
	// end inline asm
	// begin inline asm
	shfl.sync.down.b32 %r140, %r141, %r152, %r153, %r154;
	// end inline asm
	mov.b64 	{%r146, %r151}, %rd60;
	// begin inline asm
	shfl.sync.down.b32 %r145, %r146, %r152, %r153, %r154;
	// end inline asm
	// begin inline asm
	shfl.sync.down.b32 %r150, %r151, %r152, %r153, %r154;
	// end inline asm
	setp.gt.s32 	%p3, %r34, 27;
	@%p3 bra 	$L__BB39_6;
	mov.b64 	%rd45, {%r145, %r150};
	mov.b64 	%rd46, {%r135, %r140};
	mov.b64 	%rd47, {%r125, %r130};
	mov.b64 	%rd48, {%r115, %r120};
	add.s64 	%rd57, %rd57, %rd48;
	add.s64 	%rd58, %rd58, %rd47;
	add.s64 	%rd59, %rd59, %rd46;
	add.s64 	%rd60, %rd60, %rd45;
$L__BB39_6:
	mov.b64 	{%r156, %r161}, %rd57;
	mov.b32 	%r192, 8;
	mov.b32 	%r193, 31;
	mov.b32 	%r194, -1;
	// begin inline asm
	shfl.sync.down.b32 %r155, %r156, %r192, %r193, %r194;
	// end inline asm
	// begin inline asm
	shfl.sync.down.b32 %r160, %r161, %r192, %r193, %r194;
	// end inline asm
	mov.b64 	{%r166, %r171}, %rd58;
	// begin inline asm
	shfl.sync.down.b32 %r165, %r166, %r192, %r193, %r194;
	// end inline asm
	// begin inline asm
	shfl.sync.down.b32 %r170, %r171, %r192, %r193, %r194;
	// end inline asm
	mov.b64 	{%r176, %r181}, %rd59;
	// begin inline asm
	shfl.sync.down.b32 %r175, %r176, %r192, %r193, %r194;
	// end inline asm
	// begin inline asm
	shfl.sync.down.b32 %r180, %r181, %r192, %r193, %r194;
	// end inline asm
	mov.b64 	{%r186, %r191}, %rd60;
	// begin inline asm
	shfl.sync.down.b32 %r185, %r186, %r192, %r193, %r194;
	// end inline asm
	// begin inline asm
	shfl.sync.down.b32 %r190, %r191, %r192, %r193, %r194;
	// end inline asm
	setp.gt.s32 	%p4, %r34, 23;
	@%p4 bra 	$L__BB39_8;
	mov.b64 	%rd49, {%r185, %r190};
	mov.b64 	%rd50, {%r175, %r180};
	mov.b64 	%rd51, {%r165, %r170};
	mov.b64 	%rd52, {%r155, %r160};
	add.s64 	%rd57, %rd57, %rd52;
	add.s64 	%rd58, %rd58, %rd51;
	add.s64 	%rd59, %rd59, %rd50;
	add.s64 	%rd60, %rd60, %rd49;
$L__BB39_8:
	mov.b64 	{%r196, %r201}, %rd57;
	mov.b32 	%r232, 16;
	mov.b32 	%r233, 31;
	mov.b32 	%r234, -1;
	// begin inline asm
	shfl.sync.down.b32 %r195, %r196, %r232, %r233, %r234;
	// end inline asm
	// begin inline asm
	shfl.sync.down.b32 %r200, %r201, %r232, %r233, %r234;
	// end inline asm
	mov.b64 	{%r206, %r211}, %rd58;
	// begin inline asm
	shfl.sync.down.b32 %r205, %r206, %r232, %r233, %r234;
	// end inline asm
	// begin inline asm
	shfl.sync.down.b32 %r210, %r211, %r232, %r233, %r234;
	// end inline asm
	mov.b64 	{%r216, %r221}, %rd59;
	// begin inline asm
	shfl.sync.down.b32 %r215, %r216, %r232, %r233, %r234;
	// end inline asm
	// begin inline asm
	shfl.sync.down.b32 %r220, %r221, %r232, %r233, %r234;
	// end inline asm
	mov.b64 	{%r226, %r231}, %rd60;
	// begin inline asm
	shfl.sync.down.b32 %r225, %r226, %r232, %r233, %r234;
	// end inline asm
	// begin inline asm
	shfl.sync.down.b32 %r230, %r231, %r232, %r233, %r234;
	// end inline asm
	bar.sync 	0;
	ret;

}
	// .globl	_Z16test_make_float1v
.visible .entry _Z16test_make_float1v()
{
	.reg .pred 	%p<5>;
	.reg .b32 	%r<27>;
	.reg .b32 	%f<13>;

	// begin inline asm
	mov.u32 %r1, %laneid;
	// end inline asm
	mov.b32 	%r3, 1065353216;
	mov.b32 	%r4, 1;
	mov.b32 	%r25, 31;
	mov.b32 	%r26, -1;
	// begin inline asm
	shfl.sync.down.b32 %r2, %r3, %r4, %r25, %r26;
	// end inline asm
	setp.gt.s32 	%p1, %r1, 30;
	mov.b32 	%f1, %r2;
	add.f32 	%f2, %f1, 0f3F800000;
	selp.f32 	%f3, 0f3F800000, %f2, %p1;
	mov.b32 	%r8, %f3;
	mov.b32 	%r9, 2;
	// begin inline asm
	shfl.sync.down.b32 %r7, %r8, %r9, %r25, %r26;
	// end inline asm
	setp.gt.s32 	%p2, %r1, 29;
	mov.b32 	%f4, %r7;
	add.f32 	%f5, %f3, %f4;
	selp.f32 	%f6, %f3, %f5, %p2;
	mov.b32 	%r13, %f6;
	mov.b32 	%r14, 4;
	// begin inline asm
	shfl.sync.down.b32 %r12, %r13, %r14, %r25, %r26;
	// end inline asm
	setp.gt.s32 	%p3, %r1, 27;
	mov.b32 	%f7, %r12;
	add.f32 	%f8, %f6, %f7;
	selp.f32 	%f9, %f6, %f8, %p3;
	mov.b32 	%r18, %f9;
	mov.b32 	%r19, 8;
	// begin inline asm
	shfl.sync.down.b32 %r17, %r18, %r19, %r25, %r26;
	// end inline asm
	setp.gt.s32 	%p4, %r1, 23;
	mov.b32 	%f10, %r17;
	add.f32 	%f11, %f9, %f10;
	selp.f32 	%f12, %f9, %f11, %p4;
	mov.b32 	%r23, %f12;
	mov.b32 	%r24, 16;
	// begin inline asm
	shfl.sync.down.b32 %r22, %r23, %r24, %r25, %r26;
	// end inline asm
	bar.sync 	0;
	ret;

}
	// .globl	_Z16test_make_float2v
.visible .entry _Z16test_make_float2v()
{
	.reg .pred 	%p<5>;
	.reg .b32 	%r<55>;
	.reg .b32 	%f<37>;

	// begin inline asm
	mov.u32 %r4, %laneid;
	// end inline asm
	mov.b32 	%r6, 1065353216;
	mov.b32 	%r12, 1;
	mov.b32 	%r13, 31;
	mov.b32 	%r14, -1;
	// begin inline asm
	shfl.sync.down.b32 %r5, %r6, %r12, %r13, %r14;
	// end inline asm
	mov.b32 	%r11, 1073741824;
	// begin inline asm
	shfl.sync.down.b32 %r10, %r11, %r12, %r13, %r14;
	// end inline asm
	setp.gt.s32 	%p1, %r4, 30;
	mov.f32 	%f36, 0f40000000;
	mov.f32 	%f35, 0f3F800000;
	@%p1 bra 	$L__BB41_2;
	mov.b32 	%f13, %r10;
	mov.b32 	%f14, %r5;
	add.f32 	%f35, %f14, 0f3F800000;
	add.f32 	%f36, %f13, 0f40000000;
$L__BB41_2:
	mov.b32 	%r16, %f35;
	mov.b32 	%r22, 2;
	mov.b32 	%r53, 31;
	mov.b32 	%r54, -1;
	// begin inline asm
	shfl.sync.down.b32 %r15, %r16, %r22, %r53, %r54;
	// end inline asm
	mov.b32 	%r21, %f36;
	// begin inline asm
	shfl.sync.down.b32 %r20, %r21, %r22, %r53, %r54;
	// end inline asm
	setp.gt.s32 	%p2, %r4, 29;
	mov.b32 	%f15, %r20;
	mov.b32 	%f16, %r15;
	add.f32 	%f17, %f35, %f16;
	add.f32 	%f18, %f36, %f15;
	selp.f32 	%f19, %f35, %f17, %p2;
	selp.f32 	%f20, %f36, %f18, %p2;
	mov.b32 	%r26, %f19;
	mov.b32 	%r32, 4;
	// begin inline asm
	shfl.sync.down.b32 %r25, %r26, %r32, %r53, %r54;
	// end inline asm
	mov.b32 	%r31, %f20;
	// begin inline asm
	shfl.sync.down.b32 %r30, %r31, %r32, %r53, %r54;
	// end inline asm
	setp.gt.s32 	%p3, %r4, 27;
	mov.b32 	%f21, %r30;
	mov.b32 	%f22, %r25;
	add.f32 	%f23, %f19, %f22;
	add.f32 	%f24, %f20, %f21;
	selp.f32 	%f25, %f19, %f23, %p3;
	selp.f32 	%f26, %f20, %f24, %p3;
	mov.b32 	%r36, %f25;
	mov.b32 	%r42, 8;
	// begin inline asm
	shfl.sync.down.b32 %r35, %r36, %r42, %r53, %r54;
	// end inline asm
	mov.b32 	%r41, %f26;
	// begin inline asm
	shfl.sync.down.b32 %r40, %r41, %r42, %r53, %r54;
	// end inline asm
	setp.gt.s32 	%p4, %r4, 23;
	mov.b32 	%f27, %r40;
	mov.b32 	%f28, %r35;
	add.f32 	%f29, %f25, %f28;
	add.f32 	%f30, %f26, %f27;
	selp.f32 	%f31, %f25, %f29, %p4;
	selp.f32 	%f32, %f26, %f30, %p4;
	mov.b32 	%r46, %f31;
	mov.b32 	%r52, 16;
	// begin inline asm
	shfl.sync.down.b32 %r45, %r46, %r52, %r53, %r54;
	// end inline asm
	mov.b32 	%r51, %f32;
	// begin inline asm
	shfl.sync.down.b32 %r50, %r51, %r52, %r53, %r54;
	// end inline asm
	bar.sync 	0;
	ret;

}
	// .globl	_Z16test_make_float3v
.visible .entry _Z16test_make_float3v()
{
	.reg .pred 	%p<5>;
	.reg .b32 	%r<77>;
	.reg .b32 	%f<37>;

	// begin inline asm
	mov.u32 %r1, %laneid;
	// end inline asm
	mov.b32 	%r3, 1065353216;
	mov.b32 	%r14, 1;
	mov.b32 	%r75, 31;
	mov.b32 	%r76, -1;
	// begin inline asm
	shfl.sync.down.b32 %r2, %r3, %r14, %r75, %r76;
	// end inline asm
	mov.b32 	%f1, %r2;
	mov.b32 	%r8, 1073741824;
	// begin inline asm
	shfl.sync.down.b32 %r7, %r8, %r14, %r75, %r76;
	// end inline asm
	mov.b32 	%f2, %r7;
	mov.b32 	%r13, 1077936128;
	// begin inline asm
	shfl.sync.down.b32 %r12, %r13, %r14, %r75, %r76;
	// end inline asm
	mov.b32 	%f3, %r12;
	setp.gt.s32 	%p1, %r1, 30;
	add.f32 	%f4, %f1, 0f3F800000;
	add.f32 	%f5, %f2, 0f40000000;
	add.f32 	%f6, %f3, 0f40400000;
	selp.f32 	%f7, 0f40400000, %f6, %p1;
	selp.f32 	%f8, 0f40000000, %f5, %p1;
	selp.f32 	%f9, 0f3F800000, %f4, %p1;
	mov.b32 	%r18, %f9;
	mov.b32 	%r29, 2;
	// begin inline asm
	shfl.sync.down.b32 %r17, %r18, %r29, %r75, %r76;
	// end inline asm
	mov.b32 	%f10, %r17;
	mov.b32 	%r23, %f8;
	// begin inline asm
	shfl.sync.down.b32 %r22, %r23, %r29, %r75, %r76;
	// end inline asm
	mov.b32 	%f11, %r22;
	mov.b32 	%r28, %f7;
	// begin inline asm
	shfl.sync.down.b32 %r27, %r28, %r29, %r75, %r76;
	// end inline asm
	mov.b32 	%f12, %r27;
	setp.gt.s32 	%p2, %r1, 29;
	add.f32 	%f13, %f9, %f10;
	add.f32 	%f14, %f8, %f11;
	add.f32 	%f15, %f7, %f12;
	selp.f32 	%f16, %f9, %f13, %p2;
	selp.f32 	%f17, %f8, %f14, %p2;
	selp.f32 	%f18, %f7, %f15, %p2;
	mov.b32 	%r33, %f16;
	mov.b32 	%r44, 4;
	// begin inline asm
	shfl.sync.down.b32 %r32, %r33, %r44, %r75, %r76;
	// end inline asm
	mov.b32 	%f19, %r32;
	mov.b32 	%r38, %f17;
	// begin inline asm
	shfl.sync.down.b32 %r37, %r38, %r44, %r75, %r76;
	// end inline asm
	mov.b32 	%f20, %r37;
	mov.b32 	%r43, %f18;
	// begin inline asm
	shfl.sync.down.b32 %r42, %r43, %r44, %r75, %r76;
	// end inline asm
	mov.b32 	%f21, %r42;
	setp.gt.s32 	%p3, %r1, 27;
	add.f32 	%f22, %f16, %f19;
	add.f32 	%f23, %f17, %f20;
	add.f32 	%f24, %f18, %f21;
	selp.f32 	%f25, %f16, %f22, %p3;
	selp.f32 	%f26, %f17, %f23, %p3;
	selp.f32 	%f27, %f18, %f24, %p3;
	mov.b32 	%r48, %f25;
	mov.b32 	%r59, 8;
	// begin inline asm
	shfl.sync.down.b32 %r47, %r48, %r59, %r75, %r76;
	// end inline asm
	mov.b32 	%f28, %r47;
	mov.b32 	%r53, %f26;
	// begin inline asm
	shfl.sync.down.b32 %r52, %r53, %r59, %r75, %r76;
	// end inline asm
	mov.b32 	%f29, %r52;
	mov.b32 	%r58, %f27;
	// begin inline asm
	shfl.sync.down.b32 %r57, %r58, %r59, %r75, %r76;
	// end inline asm
	mov.b32 	%f30, %r57;
	setp.gt.s32 	%p4, %r1, 23;
	add.f32 	%f31, %f25, %f28;
	add.f32 	%f32, %f26, %f29;
	add.f32 	%f33, %f27, %f30;
	selp.f32 	%f34, %f25, %f31, %p4;
	selp.f32 	%f35, %f26, %f32, %p4;
	selp.f32 	%f36, %f27, %f33, %p4;
	mov.b32 	%r63, %f34;
	mov.b32 	%r74, 16;
	// begin inline asm
	shfl.sync.down.b32 %r62, %r63, %r74, %r75, %r76;
	// end inline asm
	mov.b32 	%r68, %f35;
	// begin inline asm
	shfl.sync.down.b32 %r67, %r68, %r74, %r75, %r76;
	// end inline asm
	mov.b32 	%r73, %f36;
	// begin inline asm
	shfl.sync.down.b32 %r72, %r73, %r74, %r75, %r76;
	// end inline asm
	bar.sync 	0;
	ret;

}
	// .globl	_Z16test_make_float4v
.visible .entry _Z16test_make_float4v()
{
	.reg .pred 	%p<5>;
	.reg .b32 	%r<119>;
	.reg .b32 	%f<69>;

	// begin inline asm
	mov.u32 %r18, %laneid;
	// end inline asm
	mov.b32 	%r20, 1065353216;
	mov.b32 	%r36, 1;
	mov.b32 	%r37, 31;
	mov.b32 	%r38, -1;
	// begin inline asm
	shfl.sync.down.b32 %r19, %r20, %r36, %r37, %r38;
	// end inline asm
	mov.b32 	%r25, 1073741824;
	// begin inline asm
	shfl.sync.down.b32 %r24, %r25, %r36, %r37, %r38;
	// end inline asm
	mov.b32 	%r30, 1077936128;
	// begin inline asm
	shfl.sync.down.b32 %r29, %r30, %r36, %r37, %r38;
	// end inline asm
	mov.b32 	%r35, 1082130432;
	// begin inline asm
	shfl.sync.down.b32 %r34, %r35, %r36, %r37, %r38;
	// end inline asm
	setp.gt.s32 	%p1, %r18, 30;
	mov.f32 	%f57, 0f3F800000;
	mov.f32 	%f58, 0f40000000;
	mov.f32 	%f59, 0f40400000;
	mov.f32 	%f60, 0f40800000;
	@%p1 bra 	$L__BB43_2;
	mov.b32 	%f37, %r34;
	mov.b32 	%f38, %r29;
	mov.b32 	%f39, %r24;
	mov.b32 	%f40, %r19;
	add.f32 	%f57, %f40, 0f3F800000;
	add.f32 	%f58, %f39, 0f40000000;
	add.f32 	%f59, %f38, 0f40400000;
	add.f32 	%f60, %f37, 0f40800000;
$L__BB43_2:
	mov.b32 	%r40, %f57;
	mov.b32 	%r56, 2;
	mov.b32 	%r57, 31;
	mov.b32 	%r58, -1;
	// begin inline asm
	shfl.sync.down.b32 %r39, %r40, %r56, %r57, %r58;
	// end inline asm
	mov.b32 	%r45, %f58;
	// begin inline asm
	shfl.sync.down.b32 %r44, %r45, %r56, %r57, %r58;
	// end inline asm
	mov.b32 	%r50, %f59;
	// begin inline asm
	shfl.sync.down.b32 %r49, %r50, %r56, %r57, %r58;
	// end inline asm
	mov.b32 	%r55, %f60;
	// begin inline asm
	shfl.sync.down.b32 %r54, %r55, %r56, %r57, %r58;
	// end inline asm
	setp.gt.s32 	%p2, %r18, 29;
	@%p2 bra 	$L__BB43_4;
	mov.b32 	%f41, %r54;
	mov.b32 	%f42, %r49;
	mov.b32 	%f43, %r44;
	mov.b32 	%f44, %r39;
	add.f32 	%f57, %f57, %f44;
	add.f32 	%f58, %f58, %f43;
	add.f32 	%f59, %f59, %f42;
	add.f32 	%f60, %f60, %f41;
$L__BB43_4:
	mov.b32 	%r60, %f57;
	mov.b32 	%r76, 4;
	mov.b32 	%r77, 31;
	mov.b32 	%r78, -1;
	// begin inline asm
	shfl.sync.down.b32 %r59, %r60, %r76, %r77, %r78;
	// end inline asm
	mov.b32 	%r65, %f58;
	// begin inline asm
	shfl.sync.down.b32 %r64, %r65, %r76, %r77, %r78;
	// end inline asm
	mov.b32 	%r70, %f59;
	// begin inline asm
	shfl.sync.down.b32 %r69, %r70, %r76, %r77, %r78;
	// end inline asm
	mov.b32 	%r75, %f60;
	// begin inline asm
	shfl.sync.down.b32 %r74, %r75, %r76, %r77, %r78;
	// end inline asm
	setp.gt.s32 	%p3, %r18, 27;
	@%p3 bra 	$L__BB43_6;
	mov.b32 	%f45, %r74;
	mov.b32 	%f46, %r69;
	mov.b32 	%f47, %r64;
	mov.b32 	%f48, %r59;
	add.f32 	%f57, %f57, %f48;
	add.f32 	%f58, %f58, %f47;
	add.f32 	%f59, %f59, %f46;
	add.f32 	%f60, %f60, %f45;
$L__BB43_6:
	mov.b32 	%r80, %f57;
	mov.b32 	%r96, 8;
	mov.b32 	%r97, 31;
	mov.b32 	%r98, -1;
	// begin inline asm
	shfl.sync.down.b32 %r79, %r80, %r96, %r97, %r98;
	// end inline asm
	mov.b32 	%r85, %f58;
	// begin inline asm
	shfl.sync.down.b32 %r84, %r85, %r96, %r97, %r98;
	// end inline asm
	mov.b32 	%r90, %f59;
	// begin inline asm
	shfl.sync.down.b32 %r89, %r90, %r96, %r97, %r98;
	// end inline asm
	mov.b32 	%r95, %f60;
	// begin inline asm
	shfl.sync.down.b32 %r94, %r95, %r96, %r97, %r98;
	// end inline asm
	setp.gt.s32 	%p4, %r18, 23;
	@%p4 bra 	$L__BB43_8;
	mov.b32 	%f49, %r94;
	mov.b32 	%f50, %r89;
	mov.b32 	%f51, %r84;
	mov.b32 	%f52, %r79;
	add.f32 	%f57, %f57, %f52;
	add.f32 	%f58, %f58, %f51;
	add.f32 	%f59, %f59, %f50;
	add.f32 	%f60, %f60, %f49;
$L__BB43_8:
	mov.b32 	%r100, %f57;
	mov.b32 	%r116, 16;
	mov.b32 	%r117, 31;
	mov.b32 	%r118, -1;
	// begin inline asm
	shfl.sync.down.b32 %r99, %r100, %r116, %r117, %r118;
	// end inline asm
	mov.b32 	%r105, %f58;
	// begin inline asm
	shfl.sync.down.b32 %r104, %r105, %r116, %r117, %r118;
	// end inline asm
	mov.b32 	%r110, %f59;
	// begin inline asm
	shfl.sync.down.b32 %r109, %r110, %r116, %r117, %r118;
	// end inline asm
	mov.b32 	%r115, %f60;
	// begin inline asm
	shfl.sync.down.b32 %r114, %r115, %r116, %r117, %r118;
	// end inline asm
	bar.sync 	0;
	ret;

}
	// .globl	_Z17test_make_double1v
.visible .entry _Z17test_make_double1v()
{
	.reg .pred 	%p<5>;
	.reg .b32 	%r<52>;
	.reg .b64 	%rd<9>;
	.reg .b64 	%fd<13>;

	// begin inline asm
	mov.u32 %r1, %laneid;
	// end inline asm
	mov.b32 	%r3, 0;
	mov.b32 	%r9, 1;
	mov.b32 	%r50, 31;
	mov.b32 	%r51, -1;
	// begin inline asm
	shfl.sync.down.b32 %r2, %r3, %r9, %r50, %r51;
	// end inline asm
	mov.b32 	%r8, 1072693248;
	// begin inline asm
	shfl.sync.down.b32 %r7, %r8, %r9, %r50, %r51;
	// end inline asm
	mov.b64 	%rd1, {%r2, %r7};
	setp.gt.s32 	%p1, %r1, 30;
	mov.b64 	%fd1, %rd1;
	add.f64 	%fd2, %fd1, 0d3FF0000000000000;
	selp.f64 	%fd3, 0d3FF0000000000000, %fd2, %p1;
	mov.b64 	%rd2, %fd3;
	mov.b64 	{%r13, %r18}, %rd2;
	mov.b32 	%r19, 2;
	// begin inline asm
	shfl.sync.down.b32 %r12, %r13, %r19, %r50, %r51;
	// end inline asm
	// begin inline asm
	shfl.sync.down.b32 %r17, %r18, %r19, %r50, %r51;
	// end inline asm
	mov.b64 	%rd3, {%r12, %r17};
	setp.gt.s32 	%p2, %r1, 29;
	mov.b64 	%fd4, %rd3;
	add.f64 	%fd5, %fd3, %fd4;
	selp.f64 	%fd6, %fd3, %fd5, %p2;
	mov.b64 	%rd4, %fd6;
	mov.b64 	{%r23, %r28}, %rd4;
	mov.b32 	%r29, 4;
	// begin inline asm
	shfl.sync.down.b32 %r22, %r23, %r29, %r50, %r51;
	// end inline asm
	// begin inline asm
	shfl.sync.down.b32 %r27, %r28, %r29, %r50, %r51;
	// end inline asm
	mov.b64 	%rd5, {%r22, %r27};
	mov.b64 	%fd7, %rd5;
	setp.gt.s32 	%p3, %r1, 27;
	add.f64 	%fd8, %fd6, %fd7;
	selp.f64 	%fd9, %fd6, %fd8, %p3;
	mov.b64 	%rd6, %fd9;
	mov.b64 	{%r33, %r38}, %rd6;
	mov.b32 	%r39, 8;
	// begin inline asm
	shfl.sync.down.b32 %r32, %r33, %r39, %r50, %r51;
	// end inline asm
	// begin inline asm
	shfl.sync.down.b32 %r37, %r38, %r39, %r50, %r51;
	// end inline asm
	mov.b64 	%rd7, {%r32, %r37};
	mov.b64 	%fd10, %rd7;
	setp.gt.s32 	%p4, %r1, 23;
	add.f64 	%fd11, %fd9, %fd10;
	selp.f64 	%fd12, %fd9, %fd11, %p4;
	mov.b64 	%rd8, %fd12;
	mov.b64 	{%r43, %r48}, %rd8;
	mov.b32 	%r49, 16;
	// begin inline asm
	shfl.sync.down.b32 %r42, %r43, %r49, %r50, %r51;
	// end inline asm
	// begin inline asm
	shfl.sync.down.b32 %r47, %r48, %r49, %r50, %r51;
	// end inline asm
	bar.sync 	0;
	ret;

}
	// .globl	_Z17test_make_double2v
.visible .entry _Z17test_make_double2v()
{
	.reg .pred 	%p<5>;
	.reg .b32 	%r<102>;
	.reg .b64 	%rd<17>;
	.reg .b64 	%fd<25>;

	// begin inline asm
	mov.u32 %r1, %laneid;
	// end inline asm
	mov.b32 	%r13, 0;
	mov.b32 	%r19, 1;
	mov.b32 	%r100, 31;
	mov.b32 	%r101, -1;
	// begin inline asm
	shfl.sync.down.b32 %r2, %r13, %r19, %r100, %r101;
	// end inline asm
	mov.b32 	%r8, 1072693248;
	// begin inline asm
	shfl.sync.down.b32 %r7, %r8, %r19, %r100, %r101;
	// end inline asm
	mov.b64 	%rd1, {%r2, %r7};
	mov.b64 	%fd1, %rd1;
	// begin inline asm
	shfl.sync.down.b32 %r12, %r13, %r19, %r100, %r101;
	// end inline asm
	mov.b32 	%r18, 1073741824;
	// begin inline asm
	shfl.sync.down.b32 %r17, %r18, %r19, %r100, %r101;
	// end inline asm
	mov.b64 	%rd2, {%r12, %r17};
	mov.b64 	%fd2, %rd2;
	setp.gt.s32 	%p1, %r1, 30;
	add.f64 	%fd3, %fd1, 0d3FF0000000000000;
	add.f64 	%fd4, %fd2, 0d4000000000000000;
	selp.f64 	%fd5, 0d3FF0000000000000, %fd3, %p1;
	mov.b64 	%rd3, %fd5;
	mov.b64 	{%r23, %r28}, %rd3;
	selp.f64 	%fd6, 0d4000000000000000, %fd4, %p1;
	mov.b64 	%rd4, %fd6;
	mov.b64 	{%r33, %r38}, %rd4;
	mov.b32 	%r39, 2;
	// begin inline asm
	shfl.sync.down.b32 %r22, %r23, %r39, %r100, %r101;
	// end inline asm
	// begin inline asm
	shfl.sync.down.b32 %r27, %r28, %r39, %r100, %r101;
	// end inline asm
	mov.b64 	%rd5, {%r22, %r27};
	mov.b64 	%fd7, %rd5;
	// begin inline asm
	shfl.sync.down.b32 %r32, %r33, %r39, %r100, %r101;
	// end inline asm
	// begin inline asm
	shfl.sync.down.b32 %r37, %r38, %r39, %r100, %r101;
	// end inline asm
	mov.b64 	%rd6, {%r32, %r37};
	mov.b64 	%fd8, %rd6;
	setp.gt.s32 	%p2, %r1, 29;
	add.f64 	%fd9, %fd5, %fd7;
	add.f64 	%fd10, %fd6, %fd8;
	selp.f64 	%fd11, %fd5, %fd9, %p2;
	mov.b64 	%rd7, %fd11;
	mov.b64 	{%r43, %r48}, %rd7;
	selp.f64 	%fd12, %fd6, %fd10, %p2;
	mov.b64 	%rd8, %fd12;
	mov.b64 	{%r53, %r58}, %rd8;
	mov.b32 	%r59, 4;
	// begin inline asm
	shfl.sync.down.b32 %r42, %r43, %r59, %r100, %r101;
	// end inline asm
	// begin inline asm
	shfl.sync.down.b32 %r47, %r48, %r59, %r100, %r101;
	// end inline asm
	mov.b64 	%rd9, {%r42, %r47};
	mov.b64 	%fd13, %rd9;
	// begin inline asm
	shfl.sync.down.b32 %r52, %r53, %r59, %r100, %r101;
	// end inline asm
	// begin inline asm
	shfl.sync.down.b32 %r57, %r58, %r59, %r100, %r101;
	// end inline asm
	mov.b64 	%rd10, {%r52, %r57};
	mov.b64 	%fd14, %rd10;
	setp.gt.s32 	%p3, %r1, 27;
	add.f64 	%fd15, %fd11, %fd13;
	add.f64 	%fd16, %fd12, %fd14;
	selp.f64 	%fd17, %fd11, %fd15, %p3;
	mov.b64 	%rd11, %fd17;
	mov.b64 	{%r63, %r68}, %rd11;
	selp.f64 	%fd18, %fd12, %fd16, %p3;
	mov.b64 	%rd12, %fd18;
	mov.b64 	{%r73, %r78}, %rd12;
	mov.b32 	%r79, 8;
	// begin inline asm
	shfl.sync.down.b32 %r62, %r63, %r79, %r100, %r101;
	// end inline asm
	// begin inline asm
	shfl.sync.down.b32 %r67, %r68, %r79, %r100, %r101;
	// end inline asm
	mov.b64 	%rd13, {%r62, %r67};
	mov.b64 	%fd19, %rd13;
	// begin inline asm
	shfl.sync.down.b32 %r72, %r73, %r79, %r100, %r101;
	// end inline asm
	// begin inline asm
	shfl.sync.down.b32 %r77, %r78, %r79, %r100, %r101;
	// end inline asm
	mov.b64 	%rd14, {%r72, %r77};
	mov.b64 	%fd20, %rd14;
	setp.gt.s32 	%p4, %r1, 23;
	add.f64 	%fd21, %fd17, %fd19;
	add.f64 	%fd22, %fd18, %fd20;
	selp.f64 	%fd23, %fd17, %fd21, %p4;
	mov.b64 	%rd15, %fd23;
	mov.b64 	{%r83, %r88}, %rd15;
	selp.f64 	%fd24, %fd18, %fd22, %p4;
	mov.b64 	%rd16, %fd24;
	mov.b64 	{%r93, %r98}, %rd16;
	mov.b32 	%r99, 16;
	// begin inline asm
	shfl.sync.down.b32 %r82, %r83, %r99, %r100, %r101;
	// end inline asm
	// begin inline asm
	shfl.sync.down.b32 %r87, %r88, %r99, %r100, %r101;
	// end inline asm
	// begin inline asm
	shfl.sync.down.b32 %r92, %r93, %r99, %r100, %r101;
	// end inline asm
	// begin inline asm
	shfl.sync.down.b32 %r97, %r98, %r99, %r100, %r101;
	// end inline asm
	bar.sync 	0;
	ret;

}
	// .globl	_Z17test_make_double3v
.visible .entry _Z17test_make_double3v()
{
	.reg .pred 	%p<5>;
	.reg .b32 	%r<152>;
	.reg .b64 	%rd<25>;
	.reg .b64 	%fd<37>;

	// begin inline asm
	mov.u32 %r1, %laneid;
	// end inline asm
	mov.b32 	%r23, 0;
	mov.b32 	%r29, 1;
	mov.b32 	%r150, 31;
	mov.b32 	%r151, -1;
	// begin inline asm
	shfl.sync.down.b32 %r2, %r23, %r29, %r150, %r151;
	// end inline asm
	mov.b32 	%r8, 1072693248;
	// begin inline asm
	shfl.sync.down.b32 %r7, %r8, %r29, %r150, %r151;
	// end inline asm
	mov.b64 	%rd1, {%r2, %r7};
	mov.b64 	%fd1, %rd1;
	// begin inline asm
	shfl.sync.down.b32 %r12, %r23, %r29, %r150, %r151;
	// end inline asm
	mov.b32 	%r18, 1073741824;
	// begin inline asm
	shfl.sync.down.b32 %r17, %r18, %r29, %r150, %r151;
	// end inline asm
	mov.b64 	%rd2, {%r12, %r17};
	mov.b64 	%fd2, %rd2;
	// begin inline asm
	shfl.sync.down.b32 %r22, %r23, %r29, %r150, %r151;
	// end inline asm
	mov.b32 	%r28, 1074266112;
	// begin inline asm
	shfl.sync.down.b32 %r27, %r28, %r29, %r150, %r151;
	// end inline asm
	mov.b64 	%rd3, {%r22, %r27};
	mov.b64 	%fd3, %rd3;
	setp.gt.s32 	%p1, %r1, 30;
	add.f64 	%fd4, %fd1, 0d3FF0000000000000;
	add.f64 	%fd5, %fd2, 0d4000000000000000;
	add.f64 	%fd6, %fd3, 0d4008000000000000;
	selp.f64 	%fd7, 0d4008000000000000, %fd6, %p1;
	mov.b64 	%rd4, %fd7;
	mov.b64 	{%r53, %r58}, %rd4;
	selp.f64 	%fd8, 0d4000000000000000, %fd5, %p1;
	mov.b64 	%rd5, %fd8;
	mov.b64 	{%r43, %r48}, %rd5;
	selp.f64 	%fd9, 0d3FF0000000000000, %fd4, %p1;
	mov.b64 	%rd6, %fd9;
	mov.b64 	{%r33, %r38}, %rd6;
	mov.b32 	%r59, 2;
	// begin inline asm
	shfl.sync.down.b32 %r32, %r33, %r59, %r150, %r151;
	// end inline asm
	// begin inline asm
	shfl.sync.down.b32 %r37, %r38, %r59, %r150, %r151;
	// end inline asm
	mov.b64 	%rd7, {%r32, %r37};
	mov.b64 	%fd10, %rd7;
	// begin inline asm
	shfl.sync.down.b32 %r42, %r43, %r59, %r150, %r151;
	// end inline asm
	// begin inline asm
	shfl.sync.down.b32 %r47, %r48, %r59, %r150, %r151;
	// end inline asm
	mov.b64 	%rd8, {%r42, %r47};
	mov.b64 	%fd11, %rd8;
	// begin inline asm
	shfl.sync.down.b32 %r52, %r53, %r59, %r150, %r151;
	// end inline asm
	// begin inline asm
	shfl.sync.down.b32 %r57, %r58, %r59, %r150, %r151;
	// end inline asm
	mov.b64 	%rd9, {%r52, %r57};
	mov.b64 	%fd12, %rd9;
	setp.gt.s32 	%p2, %r1, 29;
	add.f64 	%fd13, %fd9, %fd10;
	add.f64 	%fd14, %fd8, %fd11;
	add.f64 	%fd15, %fd7, %fd12;
	selp.f64 	%fd16, %fd9, %fd13, %p2;
	mov.b64 	%rd10, %fd16;
	mov.b64 	{%r63, %r68}, %rd10;
	selp.f64 	%fd17, %fd8, %fd14, %p2;
	mov.b64 	%rd11, %fd17;
	mov.b64 	{%r73, %r78}, %rd11;
	selp.f64 	%fd18, %fd7, %fd15, %p2;
	mov.b64 	%rd12, %fd18;
	mov.b64 	{%r83, %r88}, %rd12;
	mov.b32 	%r89, 4;
	// begin inline asm
	shfl.sync.down.b32 %r62, %r63, %r89, %r150, %r151;
	// end inline asm
	// begin inline asm
	shfl.sync.down.b32 %r67, %r68, %r89, %r150, %r151;
	// end inline asm
	mov.b64 	%rd13, {%r62, %r67};
	mov.b64 	%fd19, %rd13;
	// begin inline asm
	shfl.sync.down.b32 %r72, %r73, %r89, %r150, %r151;
	// end inline asm
	// begin inline asm
	shfl.sync.down.b32 %r77, %r78, %r89, %r150, %r151;
	// end inline asm
	mov.b64 	%rd14, {%r72, %r77};
	mov.b64 	%fd20, %rd14;
	// begin inline asm
	shfl.sync.down.b32 %r82, %r83, %r89, %r150, %r151;
	// end inline asm
	// begin inline asm
	shfl.sync.down.b32 %r87, %r88, %r89, %r150, %r151;
	// end inline asm
	mov.b64 	%rd15, {%r82, %r87};
	mov.b64 	%fd21, %rd15;
	setp.gt.s32 	%p3, %r1, 27;
	add.f64 	%fd22, %fd16, %fd19;
	add.f64 	%fd23, %fd17, %fd20;
	add.f64 	%fd24, %fd18, %fd21;
	selp.f64 	%fd25, %fd16, %fd22, %p3;
	mov.b64 	%rd16, %fd25;
	mov.b64 	{%r93, %r98}, %rd16;
	selp.f64 	%fd26, %fd17, %fd23, %p3;
	mov.b64 	%rd17, %fd26;
	mov.b64 	{%r103, %r108}, %rd17;
	selp.f64 	%fd27, %fd18, %fd24, %p3;
	mov.b64 	%rd18, %fd27;
	mov.b64 	{%r113, %r118}, %rd18;
	mov.b32 	%r119, 8;
	// begin inline asm
	shfl.sync.down.b32 %r92, %r93, %r119, %r150, %r151;
	// end inline asm
	// begin inline asm
	shfl.sync.down.b32 %r97, %r98, %r119, %r150, %r151;
	// end inline asm
	mov.b64 	%rd19, {%r92, %r97};
	mov.b64 	%fd28, %rd19;
	// begin inline asm
	shfl.sync.down.b32 %r102, %r103, %r119, %r150, %r151;
	// end inline asm
	// begin inline asm
	shfl.sync.down.b32 %r107, %r108, %r119, %r150, %r151;
	// end inline asm
	mov.b64 	%rd20, {%r102, %r107};
	mov.b64 	%fd29, %rd20;
	// begin inline asm
	shfl.sync.down.b32 %r112, %r113, %r119, %r150, %r151;
	// end inline asm
	// begin inline asm
	shfl.sync.down.b32 %r117, %r118, %r119, %r150, %r151;
	// end inline asm
	mov.b64 	%rd21, {%r112, %r117};
	mov.b64 	%fd30, %rd21;
	setp.gt.s32 	%p4, %r1, 23;
	add.f64 	%fd31, %fd25, %fd28;
	add.f64 	%fd32, %fd26, %fd29;
	add.f64 	%fd33, %fd27, %fd30;
	selp.f64 	%fd34, %fd25, %fd31, %p4;
	mov.b64 	%rd22, %fd34;
	mov.b64 	{%r123, %r128}, %rd22;
	selp.f64 	%fd35, %fd26, %fd32, %p4;
	mov.b64 	%rd23, %fd35;
	mov.b64 	{%r133, %r138}, %rd23;
	selp.f64 	%fd36, %fd27, %fd33, %p4;
	mov.b64 	%rd24, %fd36;
	mov.b64 	{%r143, %r148}, %rd24;
	mov.b32 	%r149, 16;
	// begin inline asm
	shfl.sync.down.b32 %r122, %r123, %r149, %r150, %r151;
	// end inline asm
	// begin inline asm
	shfl.sync.down.b32 %r127, %r128, %r149, %r150, %r151;
	// end inline asm
	// begin inline asm
	shfl.sync.down.b32 %r132, %r133, %r149, %r150, %r151;
	// end inline asm
	// begin inline asm
	shfl.sync.down.b32 %r137, %r138, %r149, %r150, %r151;
	// end inline asm
	// begin inline asm
	shfl.sync.down.b32 %r142, %r143, %r149, %r150, %r151;
	// end inline asm
	// begin inline asm
	shfl.sync.down.b32 %r147, %r148, %r149, %r150, %r151;
	// end inline asm
	bar.sync 	0;
	ret;

}
	// .globl	_Z17test_make_double4v
.visible .entry _Z17test_make_double4v()
{
	.reg .pred 	%p<5>;
	.reg .b32 	%r<235>;
	.reg .b64 	%rd<33>;
	.reg .b64 	%fd<69>;

	// begin inline asm
	mov.u32 %r34, %laneid;
	// end inline asm
	mov.b32 	%r66, 0;
	mov.b32 	%r72, 1;
	mov.b32 	%r73, 31;
	mov.b32 	%r74, -1;
	// begin inline asm
	shfl.sync.down.b32 %r35, %r66, %r72, %r73, %r74;
	// end inline asm
	mov.b32 	%r41, 1072693248;
	// begin inline asm
	shfl.sync.down.b32 %r40, %r41, %r72, %r73, %r74;
	// end inline asm
	// begin inline asm
	shfl.sync.down.b32 %r45, %r66, %r72, %r73, %r74;
	// end inline asm
	mov.b32 	%r51, 1073741824;
	// begin inline asm
	shfl.sync.down.b32 %r50, %r51, %r72, %r73, %r74;
	// end inline asm
	// begin inline asm
	shfl.sync.down.b32 %r55, %r66, %r72, %r73, %r74;
	// end inline asm
	mov.b32 	%r61, 1074266112;
	// begin inline asm
	shfl.sync.down.b32 %r60, %r61, %r72, %r73, %r74;
	// end inline asm
	// begin inline asm
	shfl.sync.down.b32 %r65, %r66, %r72, %r73, %r74;
	// end inline asm
	mov.b32 	%r71, 1074790400;
	// begin inline asm
	shfl.sync.down.b32 %r70, %r71, %r72, %r73, %r74;
	// end inline asm
	setp.gt.s32 	%p1, %r34, 30;
	mov.f64 	%fd57, 0d3FF0000000000000;
	mov.f64 	%fd58, 0d4000000000000000;
	mov.f64 	%fd59, 0d4008000000000000;
	mov.f64 	%fd60, 0d4010000000000000;
	@%p1 bra 	$L__BB47_2;
	mov.b64 	%rd1, {%r65, %r70};
	mov.b64 	%fd37, %rd1;
	mov.b64 	%rd2, {%r55, %r60};
	mov.b64 	%fd38, %rd2;
	mov.b64 	%rd3, {%r45, %r50};
	mov.b64 	%fd39, %rd3;
	mov.b64 	%rd4, {%r35, %r40};
	mov.b64 	%fd40, %rd4;
	add.f64 	%fd57, %fd40, 0d3FF0000000000000;
	add.f64 	%fd58, %fd39, 0d4000000000000000;
	add.f64 	%fd59, %fd38, 0d4008000000000000;
	add.f64 	%fd60, %fd37, 0d4010000000000000;
$L__BB47_2:
	mov.b64 	%rd5, %fd57;
	mov.b64 	{%r76, %r81}, %rd5;
	mov.b32 	%r112, 2;
	mov.b32 	%r113, 31;
	mov.b32 	%r114, -1;
	// begin inline asm
	shfl.sync.down.b32 %r75, %r76, %r112, %r113, %r114;
	// end inline asm
	// begin inline asm
	shfl.sync.down.b32 %r80, %r81, %r112, %r113, %r114;
	// end inline asm
	mov.b64 	%rd6, %fd58;
	mov.b64 	{%r86, %r91}, %rd6;
	// begin inline asm
	shfl.sync.down.b32 %r85, %r86, %r112, %r113, %r114;
	// end inline asm
	// begin inline asm
	shfl.sync.down.b32 %r90, %r91, %r112, %r113, %r114;
	// end inline asm
	mov.b64 	%rd7, %fd59;
	mov.b64 	{%r96, %r101}, %rd7;
	// begin inline asm
	shfl.sync.down.b32 %r95, %r96, %r112, %r113, %r114;
	// end inline asm
	// begin inline asm
	shfl.sync.down.b32 %r100, %r101, %r112, %r113, %r114;
	// end inline asm
	mov.b64 	%rd8, %fd60;
	mov.b64 	{%r106, %r111}, %rd8;
	// begin inline asm
	shfl.sync.down.b32 %r105, %r106, %r112, %r113, %r114;
	// end inline asm
	// begin inline asm
	shfl.sync.down.b32 %r110, %r111, %r112, %r113, %r114;
	// end inline asm
	setp.gt.s32 	%p2, %r34, 29;
	@%p2 bra 	$L__BB47_4;
	mov.b64 	%rd9, {%r105, %r110};
	mov.b64 	%fd41, %rd9;
	mov.b64 	%rd10, {%r95, %r100};
	mov.b64 	%fd42, %rd10;
	mov.b64 	%rd11, {%r85, %r90};
	mov.b64 	%fd43, %rd11;
	mov.b64 	%rd12, {%r75, %r80};
	mov.b64 	%fd44, %rd12;
	add.f64 	%fd57, %fd57, %fd44;
	add.f64 	%fd58, %fd58, %fd43;
	add.f64 	%fd59, %fd59, %fd42;
	add.f64 	%fd60, %fd60, %fd41;
$L__BB47_4:
	mov.b64 	%rd13, %fd57;
	mov.b64 	{%r116, %r121}, %rd13;
	mov.b32 	%r152, 4;
	mov.b32 	%r153, 31;
	mov.b32 	%r154, -1;
	// begin inline asm
	shfl.sync.down.b32 %r115, %r116, %r152, %r153, %r154;
	// end inline asm
	// begin inline asm
	shfl.sync.down.b32 %r120, %r121, %r152, %r153, %r154;
	// end inline asm
	mov.b64 	%rd14, %fd58;
	mov.b64 	{%r126, %r131}, %rd14;
	// begin inline asm
	shfl.sync.down.b32 %r125, %r126, %r152, %r153, %r154;
	// end inline asm
	// begin inline asm
	shfl.sync.down.b32 %r130, %r131, %r152, %r153, %r154;
	// end inline asm
	mov.b64 	%rd15, %fd59;
	mov.b64 	{%r136, %r141}, %rd15;
	// begin inline asm
	shfl.sync.down.b32 %r135, %r136, %r152, %r153, %r154;
	// end inline asm
	// begin inline asm
	shfl.sync.down.b32 %r140, %r141, %r152, %r153, %r154;
	// end inline asm
	mov.b64 	%rd16, %fd60;
	mov.b64 	{%r146, %r151}, %rd16;
	// begin inline asm
	shfl.sync.down.b32 %r145, %r146, %r152, %r153, %r154;
	// end inline asm
	// begin inline asm
	shfl.sync.down.b32 %r150, %r151, %r152, %r153, %r154;
	// end inline asm
	setp.gt.s32 	%p3, %r34, 27;
	@%p3 bra 	$L__BB47_6;
	mov.b64 	%rd17, {%r145, %r150};
	mov.b64 	%fd45, %rd17;
	mov.b64 	%rd18, {%r135, %r140};
	mov.b64 	%fd46, %rd18;
	mov.b64 	%rd19, {%r125, %r130};
	mov.b64 	%fd47, %rd19;
	mov.b64 	%rd20, {%r115, %r120};
	mov.b64 	%fd48, %rd20;
	add.f64 	%fd57, %fd57, %fd48;
	add.f64 	%fd58, %fd58, %fd47;
	add.f64 	%fd59, %fd59, %fd46;
	add.f64 	%fd60, %fd60, %fd45;
$L__BB47_6:
	mov.b64 	%rd21, %fd57;
	mov.b64 	{%r156, %r161}, %rd21;
	mov.b32 	%r192, 8;
	mov.b32 	%r193, 31;
	mov.b32 	%r194, -1;
	// begin inline asm
	shfl.sync.down.b32 %r155, %r156, %r192, %r193, %r194;
	// end inline asm
	// begin inline asm
	shfl.sync.down.b32 %r160, %r161, %r192, %r193, %r194;
	// end inline asm
	mov.b64 	%rd22, %fd58;
	mov.b64 	{%r166, %r171}, %rd22;
	// begin inline asm
	shfl.sync.down.b32 %r165, %r166, %r192, %r193, %r194;
	// end inline asm
	// begin inline asm
	shfl.sync.down.b32 %r170, %r171, %r192, %r193, %r194;
	// end inline asm
	mov.b64 	%rd23, %fd59;
	mov.b64 	{%r176, %r181}, %rd23;
	// begin inline asm
	shfl.sync.down.b32 %r175, %r176, %r192, %r193, %r194;
	// end inline asm
	// begin inline asm
	shfl.sync.down.b32 %r180, %r181, %r192, %r193, %r194;
	// end inline asm
	mov.b64 	%rd24, %fd60;
	mov.b64 	{%r186, %r191}, %rd24;
	// begin inline asm
	shfl.sync.down.b32 %r185, %r186, %r192, %r193, %r194;
	// end inline asm
	// begin inline asm
	shfl.sync.down.b32 %r190, %r191, %r192, %r193, %r194;
	// end inline asm
	setp.gt.s32 	%p4, %r34, 23;
	@%p4 bra 	$L__BB47_8;
	mov.b64 	%rd25, {%r185, %r190};
	mov.b64 	%fd49, %rd25;
	mov.b64 	%rd26, {%r175, %r180};
	mov.b64 	%fd50, %rd26;
	mov.b64 	%rd27, {%r165, %r170};
	mov.b64 	%fd51, %rd27;
	mov.b64 	%rd28, {%r155, %r160};
	mov.b64 	%fd52, %rd28;
	add.f64 	%fd57, %fd57, %fd52;
	add.f64 	%fd58, %fd58, %fd51;
	add.f64 	%fd59, %fd59, %fd50;
	add.f64 	%fd60, %fd60, %fd49;
$L__BB47_8:
	mov.b64 	%rd29, %fd57;
	mov.b64 	{%r196, %r201}, %rd29;
	mov.b32 	%r232, 16;
	mov.b32 	%r233, 31;
	mov.b32 	%r234, -1;
	// begin inline asm
	shfl.sync.down.b32 %r195, %r196, %r232, %r233, %r234;
	// end inline asm
	// begin inline asm
	shfl.sync.down.b32 %r200, %r201, %r232, %r233, %r234;
	// end inline asm
	mov.b64 	%rd30, %fd58;
	mov.b64 	{%r206, %r211}, %rd30;
	// begin inline asm
	shfl.sync.down.b32 %r205, %r206, %r232, %r233, %r234;
	// end inline asm
	// begin inline asm
	shfl.sync.down.b32 %r210, %r211, %r232, %r233, %r234;
	// end inline asm
	mov.b64 	%rd31, %fd59;
	mov.b64 	{%r216, %r221}, %rd31;
	// begin inline asm
	shfl.sync.down.b32 %r215, %r216, %r232, %r233, %r234;
	// end inline asm
	// begin inline asm
	shfl.sync.down.b32 %r220, %r221, %r232, %r233, %r234;
	// end inline asm
	mov.b64 	%rd32, %fd60;
	mov.b64 	{%r226, %r231}, %rd32;
	// begin inline asm
	shfl.sync.down.b32 %r225, %r226, %r232, %r233, %r234;
	// end inline asm
	// begin inline asm
	shfl.sync.down.b32 %r230, %r231, %r232, %r233, %r234;
	// end inline asm
	bar.sync 	0;
	ret;

}
	// .globl	_ZN3cub18CUB_300001_SM_10006detail11EmptyKernelIvEEvv
.visible .entry _ZN3cub18CUB_300001_SM_10006detail11EmptyKernelIvEEvv()
{


	ret;

}


// ===== COMPILED SASS (sm_100) =====

	.target	sm_100

	.elftype	@"ET_EXEC"


//--------------------- .note.nv.tkinfo           --------------------------
	.section	.note.nv.tkinfo,"",@"SHT_NOTE"
	.sectionflags	@"SHF_NOTE_NV_TKINFO"
	.tkinfo
        /*0018*/ 	.word	0x00000002
        /*0030*/ 	.string	""
        /*0030*/ 	.string	"ptxas"
        /*0030*/ 	.string	"Cuda compilation tools, release 13.0, V13.0.88"
        /*0030*/ 	.string	"Build cuda_13.0.r13.0/compiler.36424714_0"
        /*0030*/ 	.string	"-arch sm_100 -m 64 "



//--------------------- .note.nv.cuinfo           --------------------------
	.section	.note.nv.cuinfo,"",@"SHT_NOTE"
	.sectionflags	@"SHF_NOTE_NV_CUINFO"
        /*0018*/ 	.short	0x0002
        /*001a*/ 	.short	0x0064
        /*001c*/ 	.short	0x0082
	.zero		2


//--------------------- .nv.info                  --------------------------
	.section	.nv.info,"",@"SHT_CUDA_INFO"
	.align	4


	//----- nvinfo : EIATTR_REGCOUNT
	.align		4
        /*0000*/ 	.byte	0x04, 0x2f
        /*0002*/ 	.short	(.L_41 - .L_40)
	.align		4
.L_40:
        /*0004*/ 	.word	index@(_Z15test_make_char1v)
        /*0008*/ 	.word	0x00000004


	//----- nvinfo : EIATTR_FRAME_SIZE
	.align		4
.L_41:
        /*000c*/ 	.byte	0x04, 0x11
        /*000e*/ 	.short	(.L_43 - .L_42)
	.align		4
.L_42:
        /*0010*/ 	.word	index@(_Z15test_make_char1v)
        /*0014*/ 	.word	0x00000000


	//----- nvinfo : EIATTR_REGCOUNT
	.align		4
.L_43:
        /*0018*/ 	.byte	0x04, 0x2f
        /*001a*/ 	.short	(.L_45 - .L_44)
	.align		4
.L_44:
        /*001c*/ 	.word	index@(_Z15test_make_char2v)
        /*0020*/ 	.word	0x00000004


	//----- nvinfo : EIATTR_FRAME_SIZE
	.align		4
.L_45:
        /*0024*/ 	.byte	0x04, 0x11
        /*0026*/ 	.short	(.L_47 - .L_46)
	.align		4
.L_46:
        /*0028*/ 	.word	index@(_Z15test_make_char2v)
        /*002c*/ 	.word	0x00000000


	//----- nvinfo : EIATTR_REGCOUNT
	.align		4
.L_47:
        /*0030*/ 	.byte	0x04, 0x2f
        /*0032*/ 	.short	(.L_49 - .L_48)
	.align		4
.L_48:
        /*0034*/ 	.word	index@(_Z15test_make_char3v)
        /*0038*/ 	.word	0x00000004


	//----- nvinfo : EIATTR_FRAME_SIZE
	.align		4
.L_49:
        /*003c*/ 	.byte	0x04, 0x11
        /*003e*/ 	.short	(.L_51 - .L_50)
	.align		4
.L_50:
        /*0040*/ 	.word	index@(_Z15test_make_char3v)
        /*0044*/ 	.word	0x00000000


	//----- nvinfo : EIATTR_REGCOUNT
	.align		4
.L_51:
        /*0048*/ 	.byte	0x04, 0x2f
        /*004a*/ 	.short	(.L_53 - .L_52)
	.align		4
.L_52:
        /*004c*/ 	.word	index@(_Z15test_make_char4v)
        /*0050*/ 	.word	0x00000004


	//----- nvinfo : EIATTR_FRAME_SIZE
	.align		4
.L_53:
        /*0054*/ 	.byte	0x04, 0x11
        /*0056*/ 	.short	(.L_55 - .L_54)
	.align		4
.L_54:
        /*0058*/ 	.word	index@(_Z15test_make_char4v)
        /*005c*/ 	.word	0x00000000


	//----- nvinfo : EIATTR_REGCOUNT
	.align		4
.L_55:
        /*0060*/ 	.byte	0x04, 0x2f
        /*0062*/ 	.short	(.L_57 - .L_56)
	.align		4
.L_56:
        /*0064*/ 	.word	index@(_Z16test_make_uchar1v)
        /*0068*/ 	.word	0x00000004


	//----- nvinfo : EIATTR_FRAME_SIZE
	.align		4
.L_57:
        /*006c*/ 	.byte	0x04, 0x11
        /*006e*/ 	.short	(.L_59 - .L_58)
	.align		4
.L_58:
        /*0070*/ 	.word	index@(_Z16test_make_uchar1v)
        /*0074*/ 	.word	0x00000000


	//----- nvinfo : EIATTR_REGCOUNT
	.align		4
.L_59:
        /*0078*/ 	.byte	0x04, 0x2f
        /*007a*/ 	.short	(.L_61 - .L_60)
	.align		4
.L_60:
        /*007c*/ 	.word	index@(_Z16test_make_uchar2v)
        /*0080*/ 	.word	0x00000004


	//----- nvinfo : EIATTR_FRAME_SIZE
	.align		4
.L_61:
        /*0084*/ 	.byte	0x04, 0x11
        /*0086*/ 	.short	(.L_63 - .L_62)
	.align		4
.L_62:
        /*0088*/ 	.word	index@(_Z16test_make_uchar2v)
        /*008c*/ 	.word	0x00000000


	//----- nvinfo : EIATTR_REGCOUNT
	.align		4
.L_63:
        /*0090*/ 	.byte	0x04, 0x2f
        /*0092*/ 	.short	(.L_65 - .L_64)
	.align		4
.L_64:
        /*0094*/ 	.word	index@(_Z16test_make_uchar3v)
        /*0098*/ 	.word	0x00000004


	//----- nvinfo : EIATTR_FRAME_SIZE
	.align		4
.L_65:
        /*009c*/ 	.byte	0x04, 0x11
        /*009e*/ 	.short	(.L_67 - .L_66)
	.align		4
.L_66:
        /*00a0*/ 	.word	index@(_Z16test_make_uchar3v)
        /*00a4*/ 	.word	0x00000000


	//----- nvinfo : EIATTR_REGCOUNT
	.align		4
.L_67:
        /*00a8*/ 	.byte	0x04, 0x2f
        /*00aa*/ 	.short	(.L_69 - .L_68)
	.align		4
.L_68:
        /*00ac*/ 	.word	index@(_Z16test_make_uchar4v)
        /*00b0*/ 	.word	0x00000004


	//----- nvinfo : EIATTR_FRAME_SIZE
	.align		4
.L_69:
        /*00b4*/ 	.byte	0x04, 0x11
        /*00b6*/ 	.short	(.L_71 - .L_70)
	.align		4
.L_70:
        /*00b8*/ 	.word	index@(_Z16test_make_uchar4v)
        /*00bc*/ 	.word	0x00000000


	//----- nvinfo : EIATTR_REGCOUNT
	.align		4
.L_71:
        /*00c0*/ 	.byte	0x04, 0x2f
        /*00c2*/ 	.short	(.L_73 - .L_72)
	.align		4
.L_72:
        /*00c4*/ 	.word	index@(_Z16test_make_short1v)
        /*00c8*/ 	.word	0x00000004


	//----- nvinfo : EIATTR_FRAME_SIZE
	.align		4
.L_73:
        /*00cc*/ 	.byte	0x04, 0x11
        /*00ce*/ 	.short	(.L_75 - .L_74)
	.align		4
.L_74:
        /*00d0*/ 	.word	index@(_Z16test_make_short1v)
        /*00d4*/ 	.word	0x00000000


	//----- nvinfo : EIATTR_REGCOUNT
	.align		4
.L_75:
        /*00d8*/ 	.byte	0x04, 0x2f
        /*00da*/ 	.short	(.L_77 - .L_76)
	.align		4
.L_76:
        /*00dc*/ 	.word	index@(_Z16test_make_short2v)
        /*00e0*/ 	.word	0x00000004


	//----- nvinfo : EIATTR_FRAME_SIZE
	.align		4
.L_77:
        /*00e4*/ 	.byte	0x04, 0x11
        /*00e6*/ 	.short	(.L_79 - .L_78)
	.align		4
.L_78:
        /*00e8*/ 	.word	index@(_Z16test_make_short2v)
        /*00ec*/ 	.word	0x00000000


	//----- nvinfo : EIATTR_REGCOUNT
	.align		4
.L_79:
        /*00f0*/ 	.byte	0x04, 0x2f
        /*00f2*/ 	.short	(.L_81 - .L_80)
	.align		4
.L_80:
        /*00f4*/ 	.word	index@(_Z16test_make_short3v)
        /*00f8*/ 	.word	0x00000004


	//----- nvinfo : EIATTR_FRAME_SIZE
	.align		4
.L_81:
        /*00fc*/ 	.byte	0x04, 0x11
        /*00fe*/ 	.short	(.L_83 - .L_82)
	.align		4
.L_82:
        /*0100*/ 	.word	index@(_Z16test_make_short3v)
        /*0104*/ 	.word	0x00000000


	//----- nvinfo : EIATTR_REGCOUNT
	.align		4
.L_83:
        /*0108*/ 	.byte	0x04, 0x2f
        /*010a*/ 	.short	(.L_85 - .L_84)
	.align		4
.L_84:
        /*010c*/ 	.word	index@(_Z16test_make_short4v)
        /*0110*/ 	.word	0x00000004


	//----- nvinfo : EIATTR_FRAME_SIZE
	.align		4
.L_85:
        /*0114*/ 	.byte	0x04, 0x11
        /*0116*/ 	.short	(.L_87 - .L_86)
	.align		4
.L_86:
        /*0118*/ 	.word	index@(_Z16test_make_short4v)
        /*011c*/ 	.word	0x00000000


	//----- nvinfo : EIATTR_REGCOUNT
	.align		4
.L_87:
        /*0120*/ 	.byte	0x04, 0x2f
        /*0122*/ 	.short	(.L_89 - .L_88)
	.align		4
.L_88:
        /*0124*/ 	.word	index@(_Z17test_make_ushort1v)
        /*0128*/ 	.word	0x00000004


	//----- nvinfo : EIATTR_FRAME_SIZE
	.align		4
.L_89:
        /*012c*/ 	.byte	0x04, 0x11
        /*012e*/ 	.short	(.L_91 - .L_90)
	.align		4
.L_90:
        /*0130*/ 	.word	index@(_Z17test_make_ushort1v)
        /*0134*/ 	.word	0x00000000


	//----- nvinfo : EIATTR_REGCOUNT
	.align		4
.L_91:
        /*0138*/ 	.byte	0x04, 0x2f
        /*013a*/ 	.short	(.L_93 - .L_92)
	.align		4
.L_92:
        /*013c*/ 	.word	index@(_Z17test_make_ushort2v)
        /*0140*/ 	.word	0x00000004


	//----- nvinfo : EIATTR_FRAME_SIZE
	.align		4
.L_93:
        /*0144*/ 	.byte	0x04, 0x11
        /*0146*/ 	.short	(.L_95 - .L_94)
	.align		4
.L_94:
        /*0148*/ 	.word	index@(_Z17test_make_ushort2v)
        /*014c*/ 	.word	0x00000000


	//----- nvinfo : EIATTR_REGCOUNT
	.align		4
.L_95:
        /*0150*/ 	.byte	0x04, 0x2f
        /*0152*/ 	.short	(.L_97 - .L_96)
	.align		4
.L_96:
        /*0154*/ 	.word	index@(_Z17test_make_ushort3v)
        /*0158*/ 	.word	0x00000004


	//----- nvinfo : EIATTR_FRAME_SIZE
	.align		4
.L_97:
        /*015c*/ 	.byte	0x04, 0x11
        /*015e*/ 	.short	(.L_99 - .L_98)
	.align		4
.L_98:
        /*0160*/ 	.word	index@(_Z17test_make_ushort3v)
        /*0164*/ 	.word	0x00000000


	//----- nvinfo : EIATTR_REGCOUNT
	.align		4
.L_99:
        /*0168*/ 	.byte	0x04, 0x2f
        /*016a*/ 	.short	(.L_101 - .L_100)
	.align		4
.L_100:
        /*016c*/ 	.word	index@(_Z17test_make_ushort4v)
        /*0170*/ 	.word	0x00000004


	//----- nvinfo : EIATTR_FRAME_SIZE
	.align		4
.L_101:
        /*0174*/ 	.byte	0x04, 0x11
        /*0176*/ 	.short	(.L_103 - .L_102)
	.align		4
.L_102:
        /*0178*/ 	.word	index@(_Z17test_make_ushort4v)
        /*017c*/ 	.word	0x00000000


	//----- nvinfo : EIATTR_REGCOUNT
	.align		4
.L_103:
        /*0180*/ 	.byte	0x04, 0x2f
        /*0182*/ 	.short	(.L_105 - .L_104)
	.align		4
.L_104:
        /*0184*/ 	.word	index@(_Z14test_make_int1v)
        /*0188*/ 	.word	0x00000004


	//----- nvinfo : EIATTR_FRAME_SIZE
	.align		4
.L_105:
        /*018c*/ 	.byte	0x04, 0x11
        /*018e*/ 	.short	(.L_107 - .L_106)
	.align		4
.L_106:
        /*0190*/ 	.word	index@(_Z14test_make_int1v)
        /*0194*/ 	.word	0x00000000


	//----- nvinfo : EIATTR_REGCOUNT
	.align		4
.L_107:
        /*0198*/ 	.byte	0x04, 0x2f
        /*019a*/ 	.short	(.L_109 - .L_108)
	.align		4
.L_108:
        /*019c*/ 	.word	index@(_Z14test_make_int2v)
        /*01a0*/ 	.word	0x00000004


	//----- nvinfo : EIATTR_FRAME_SIZE
	.align		4
.L_109:
        /*01a4*/ 	.byte	0x04, 0x11
        /*01a6*/ 	.short	(.L_111 - .L_110)
	.align		4
.L_110:
        /*01a8*/ 	.word	index@(_Z14test_make_int2v)
        /*01ac*/ 	.word	0x00000000


	//----- nvinfo : EIATTR_REGCOUNT
	.align		4
.L_111:
        /*01b0*/ 	.byte	0x04, 0x2f
        /*01b2*/ 	.short	(.L_113 - .L_112)
	.align		4
.L_112:
        /*01b4*/ 	.word	index@(_Z14test_make_int3v)
        /*01b8*/ 	.word	0x00000004


	//----- nvinfo : EIATTR_FRAME_SIZE
	.align		4
.L_113:
        /*01bc*/ 	.byte	0x04, 0x11
        /*01be*/ 	.short	(.L_115 - .L_114)
	.align		4
.L_114:
        /*01c0*/ 	.word	index@(_Z14test_make_int3v)
        /*01c4*/ 	.word	0x00000000


	//----- nvinfo : EIATTR_REGCOUNT
	.align		4
.L_115:
        /*01c8*/ 	.byte	0x04, 0x2f
        /*01ca*/ 	.short	(.L_117 - .L_116)
	.align		4
.L_116:
        /*01cc*/ 	.word	index@(_Z14test_make_int4v)
        /*01d0*/ 	.word	0x00000004


	//----- nvinfo : EIATTR_FRAME_SIZE
	.align		4
.L_117:
        /*01d4*/ 	.byte	0x04, 0x11
        /*01d6*/ 	.short	(.L_119 - .L_118)
	.align		4
.L_118:
        /*01d8*/ 	.word	index@(_Z14test_make_int4v)
        /*01dc*/ 	.word	0x00000000


	//----- nvinfo : EIATTR_REGCOUNT
	.align		4
.L_119:
        /*01e0*/ 	.byte	0x04, 0x2f
        /*01e2*/ 	.short	(.L_121 - .L_120)
	.align		4
.L_120:
        /*01e4*/ 	.word	index@(_Z15test_make_uint1v)
        /*01e8*/ 	.word	0x00000004


	//----- nvinfo : EIATTR_FRAME_SIZE
	.align		4
.L_121:
        /*01ec*/ 	.byte	0x04, 0x11
        /*01ee*/ 	.short	(.L_123 - .L_122)
	.align		4
.L_122:
        /*01f0*/ 	.word	index@(_Z15test_make_uint1v)
        /*01f4*/ 	.word	0x00000000


	//----- nvinfo : EIATTR_REGCOUNT
	.align		4
.L_123:
        /*01f8*/ 	.byte	0x04, 0x2f
        /*01fa*/ 	.short	(.L_125 - .L_124)
	.align		4
.L_124:
        /*01fc*/ 	.word	index@(_Z15test_make_uint2v)
        /*0200*/ 	.word	0x00000004


	//----- nvinfo : EIATTR_FRAME_SIZE
	.align		4
.L_125:
        /*0204*/ 	.byte	0x04, 0x11
        /*0206*/ 	.short	(.L_127 - .L_126)
	.align		4
.L_126:
        /*0208*/ 	.word	index@(_Z15test_make_uint2v)
        /*020c*/ 	.word	0x00000000


	//----- nvinfo : EIATTR_REGCOUNT
	.align		4
.L_127:
        /*0210*/ 	.byte	0x04, 0x2f
        /*0212*/ 	.short	(.L_129 - .L_128)
	.align		4
.L_128:
        /*0214*/ 	.word	index@(_Z15test_make_uint3v)
        /*0218*/ 	.word	0x00000004


	//----- nvinfo : EIATTR_FRAME_SIZE
	.align		4
.L_129:
        /*021c*/ 	.byte	0x04, 0x11
        /*021e*/ 	.short	(.L_131 - .L_130)
	.align		4
.L_130:
        /*0220*/ 	.word	index@(_Z15test_make_uint3v)
        /*0224*/ 	.word	0x00000000


	//----- nvinfo : EIATTR_REGCOUNT
	.align		4
.L_131:
        /*0228*/ 	.byte	0x04, 0x2f
        /*022a*/ 	.short	(.L_133 - .L_132)
	.align		4
.L_132:
        /*022c*/ 	.word	index@(_Z15test_make_uint4v)
        /*0230*/ 	.word	0x00000004


	//----- nvinfo : EIATTR_FRAME_SIZE
	.align		4
.L_133:
        /*0234*/ 	.byte	0x04, 0x11
        /*0236*/ 	.short	(.L_135 - .L_134)
	.align		4
.L_134:
        /*0238*/ 	.word	index@(_Z15test_make_uint4v)
        /*023c*/ 	.word	0x00000000


	//----- nvinfo : EIATTR_REGCOUNT
	.align		4
.L_135:
        /*0240*/ 	.byte	0x04, 0x2f
        /*0242*/ 	.short	(.L_137 - .L_136)
	.align		4
.L_136:
        /*0244*/ 	.word	index@(_Z15test_make_long1v)
        /*0248*/ 	.word	0x00000004


	//----- nvinfo : EIATTR_FRAME_SIZE
	.align		4
.L_137:
        /*024c*/ 	.byte	0x04, 0x11
        /*024e*/ 	.short	(.L_139 - .L_138)
	.align		4
.L_138:
        /*0250*/ 	.word	index@(_Z15test_make_long1v)
        /*0254*/ 	.word	0x00000000


	//----- nvinfo : EIATTR_REGCOUNT
	.align		4
.L_139:
        /*0258*/ 	.byte	0x04, 0x2f
        /*025a*/ 	.short	(.L_141 - .L_140)
	.align		4
.L_140:
        /*025c*/ 	.word	index@(_Z15test_make_long2v)
        /*0260*/ 	.word	0x00000004


	//----- nvinfo : EIATTR_FRAME_SIZE
	.align		4
.L_141:
        /*0264*/ 	.byte	0x04, 0x11
        /*0266*/ 	.short	(.L_143 - .L_142)
	.align		4
.L_142:
        /*0268*/ 	.word	index@(_Z15test_make_long2v)
        /*026c*/ 	.word	0x00000000


	//----- nvinfo : EIATTR_REGCOUNT
	.align		4
.L_143:
        /*0270*/ 	.byte	0x04, 0x2f
        /*0272*/ 	.short	(.L_145 - .L_144)
	.align		4
.L_144:
        /*0274*/ 	.word	index@(_Z15test_make_long3v)
        /*0278*/ 	.word	0x00000004


	//----- nvinfo : EIATTR_FRAME_SIZE
	.align		4
.L_145:
        /*027c*/ 	.byte	0x04, 0x11
        /*027e*/ 	.short	(.L_147 - .L_146)
	.align		4
.L_146:
        /*0280*/ 	.word	index@(_Z15test_make_long3v)
        /*0284*/ 	.word	0x00000000


	//----- nvinfo : EIATTR_REGCOUNT
	.align		4
.L_147:
        /*0288*/ 	.byte	0x04, 0x2f
        /*028a*/ 	.short	(.L_149 - .L_148)
	.align		4
.L_148:
        /*028c*/ 	.word	index@(_Z15test_make_long4v)
        /*0290*/ 	.word	0x00000004


	//----- nvinfo : EIATTR_FRAME_SIZE
	.align		4
.L_149:
        /*0294*/ 	.byte	0x04, 0x11
        /*0296*/ 	.short	(.L_151 - .L_150)
	.align		4
.L_150:
        /*0298*/ 	.word	index@(_Z15test_make_long4v)
        /*029c*/ 	.word	0x00000000


	//----- nvinfo : EIATTR_REGCOUNT
	.align		4
.L_151:
        /*02a0*/ 	.byte	0x04, 0x2f
        /*02a2*/ 	.short	(.L_153 - .L_152)
	.align		4
.L_152:
        /*02a4*/ 	.word	index@(_Z16test_make_ulong1v)
        /*02a8*/ 	.word	0x00000004


	//----- nvinfo : EIATTR_FRAME_SIZE
	.align		4
.L_153:
        /*02ac*/ 	.byte	0x04, 0x11
        /*02ae*/ 	.short	(.L_155 - .L_154)
	.align		4
.L_154:
        /*02b0*/ 	.word	index@(_Z16test_make_ulong1v)
        /*02b4*/ 	.word	0x00000000


	//----- nvinfo : EIATTR_REGCOUNT
	.align		4
.L_155:
        /*02b8*/ 	.byte	0x04, 0x2f
        /*02ba*/ 	.short	(.L_157 - .L_156)
	.align		4
.L_156:
        /*02bc*/ 	.word	index@(_Z16test_make_ulong2v)
        /*02c0*/ 	.word	0x00000004


	//----- nvinfo : EIATTR_FRAME_SIZE
	.align		4
.L_157:
        /*02c4*/ 	.byte	0x04, 0x11
        /*02c6*/ 	.short	(.L_159 - .L_158)
	.align		4
.L_158:
        /*02c8*/ 	.word	index@(_Z16test_make_ulong2v)
        /*02cc*/ 	.word	0x00000000


	//----- nvinfo : EIATTR_REGCOUNT
	.align		4
.L_159:
        /*02d0*/ 	.byte	0x04, 0x2f
        /*02d2*/ 	.short	(.L_161 - .L_160)
	.align		4
.L_160:
        /*02d4*/ 	.word	index@(_Z16test_make_ulong3v)
        /*02d8*/ 	.word	0x00000004


	//----- nvinfo : EIATTR_FRAME_SIZE
	.align		4
.L_161:
        /*02dc*/ 	.byte	0x04, 0x11
        /*02de*/ 	.short	(.L_163 - .L_162)
	.align		4
.L_162:
        /*02e0*/ 	.word	index@(_Z16test_make_ulong3v)
        /*02e4*/ 	.word	0x00000000


	//----- nvinfo : EIATTR_REGCOUNT
	.align		4
.L_163:
        /*02e8*/ 	.byte	0x04, 0x2f
        /*02ea*/ 	.short	(.L_165 - .L_164)
	.align		4
.L_164:
        /*02ec*/ 	.word	index@(_Z16test_make_ulong4v)
        /*02f0*/ 	.word	0x00000004


	//----- nvinfo : EIATTR_FRAME_SIZE
	.align		4
.L_165:
        /*02f4*/ 	.byte	0x04, 0x11
        /*02f6*/ 	.short	(.L_167 - .L_166)
	.align		4
.L_166:
        /*02f8*/ 	.word	index@(_Z16test_make_ulong4v)
        /*02fc*/ 	.word	0x00000000


	//----- nvinfo : EIATTR_REGCOUNT
	.align		4
.L_167:
        /*0300*/ 	.byte	0x04, 0x2f
        /*0302*/ 	.short	(.L_169 - .L_168)
	.align		4
.L_168:
        /*0304*/ 	.word	index@(_Z19test_make_longlong1v)
        /*0308*/ 	.word	0x00000004


	//----- nvinfo : EIATTR_FRAME_SIZE
	.align		4
.L_169:
        /*030c*/ 	.byte	0x04, 0x11
        /*030e*/ 	.short	(.L_171 - .L_170)
	.align		4
.L_170:
        /*0310*/ 	.word	index@(_Z19test_make_longlong1v)
        /*0314*/ 	.word	0x00000000


	//----- nvinfo : EIATTR_REGCOUNT
	.align		4
.L_171:
        /*0318*/ 	.byte	0x04, 0x2f
        /*031a*/ 	.short	(.L_173 - .L_172)
	.align		4
.L_172:
        /*031c*/ 	.word	index@(_Z19test_make_longlong2v)
        /*0320*/ 	.word	0x00000004


	//----- nvinfo : EIATTR_FRAME_SIZE
	.align		4
.L_173:
        /*0324*/ 	.byte	0x04, 0x11
        /*0326*/ 	.short	(.L_175 - .L_174)
	.align		4
.L_174:
        /*0328*/ 	.word	index@(_Z19test_make_longlong2v)
        /*032c*/ 	.word	0x00000000


	//----- nvinfo : EIATTR_REGCOUNT
	.align		4
.L_175:
        /*0330*/ 	.byte	0x04, 0x2f
        /*0332*/ 	.short	(.L_177 - .L_176)
	.align		4
.L_176:
        /*0334*/ 	.word	index@(_Z19test_make_longlong3v)
        /*0338*/ 	.word	0x00000004


	//----- nvinfo : EIATTR_FRAME_SIZE
	.align		4
.L_177:
        /*033c*/ 	.byte	0x04, 0x11
        /*033e*/ 	.short	(.L_179 - .L_178)
	.align		4
.L_178:
        /*0340*/ 	.word	index@(_Z19test_make_longlong3v)
        /*0344*/ 	.word	0x00000000


	//----- nvinfo : EIATTR_REGCOUNT
	.align		4
.L_179:
        /*0348*/ 	.byte	0x04, 0x2f
        /*034a*/ 	.short	(.L_181 - .L_180)
	.align		4
.L_180:
        /*034c*/ 	.word	index@(_Z19test_make_longlong4v)
        /*0350*/ 	.word	0x00000004


	//----- nvinfo : EIATTR_FRAME_SIZE
	.align		4
.L_181:
        /*0354*/ 	.byte	0x04, 0x11
        /*0356*/ 	.short	(.L_183 - .L_182)
	.align		4
.L_182:
        /*0358*/ 	.word	index@(_Z19test_make_longlong4v)
        /*035c*/ 	.word	0x00000000


	//----- nvinfo : EIATTR_REGCOUNT
	.align		4
.L_183:
        /*0360*/ 	.byte	0x04, 0x2f
        /*0362*/ 	.short	(.L_185 - .L_184)
	.align		4
.L_184:
        /*0364*/ 	.word	index@(_Z20test_make_ulonglong1v)
        /*0368*/ 	.word	0x00000004


	//----- nvinfo : EIATTR_FRAME_SIZE
	.align		4
.L_185:
        /*036c*/ 	.byte	0x04, 0x11
        /*036e*/ 	.short	(.L_187 - .L_186)
	.align		4
.L_186:
        /*0370*/ 	.word	index@(_Z20test_make_ulonglong1v)
        /*0374*/ 	.word	0x00000000


	//----- nvinfo : EIATTR_REGCOUNT
	.align		4
.L_187:
        /*0378*/ 	.byte	0x04, 0x2f
        /*037a*/ 	.short	(.L_189 - .L_188)
	.align		4
.L_188:
        /*037c*/ 	.word	index@(_Z20test_make_ulonglong2v)
        /*0380*/ 	.word	0x00000004


	//----- nvinfo : EIATTR_FRAME_SIZE
	.align		4
.L_189:
        /*0384*/ 	.byte	0x04, 0x11
        /*0386*/ 	.short	(.L_191 - .L_190)
	.align		4
.L_190:
        /*0388*/ 	.word	index@(_Z20test_make_ulonglong2v)
        /*038c*/ 	.word	0x00000000


	//----- nvinfo : EIATTR_REGCOUNT
	.align		4
.L_191:
        /*0390*/ 	.byte	0x04, 0x2f
        /*0392*/ 	.short	(.L_193 - .L_192)
	.align		4
.L_192:
        /*0394*/ 	.word	index@(_Z20test_make_ulonglong3v)
        /*0398*/ 	.word	0x00000004


	//----- nvinfo : EIATTR_FRAME_SIZE
	.align		4
.L_193:
        /*039c*/ 	.byte	0x04, 0x11
        /*039e*/ 	.short	(.L_195 - .L_194)
	.align		4
.L_194:
        /*03a0*/ 	.word	index@(_Z20test_make_ulonglong3v)
        /*03a4*/ 	.word	0x00000000


	//----- nvinfo : EIATTR_REGCOUNT
	.align		4
.L_195:
        /*03a8*/ 	.byte	0x04, 0x2f
        /*03aa*/ 	.short	(.L_197 - .L_196)
	.align		4
.L_196:
        /*03ac*/ 	.word	index@(_Z20test_make_ulonglong4v)
        /*03b0*/ 	.word	0x00000004


	//----- nvinfo : EIATTR_FRAME_SIZE
	.align		4
.L_197:
        /*03b4*/ 	.byte	0x04, 0x11
        /*03b6*/ 	.short	(.L_199 - .L_198)
	.align		4
.L_198:
        /*03b8*/ 	.word	index@(_Z20test_make_ulonglong4v)
        /*03bc*/ 	.word	0x00000000


	//----- nvinfo : EIATTR_REGCOUNT
	.align		4
.L_199:
        /*03c0*/ 	.byte	0x04, 0x2f
        /*03c2*/ 	.short	(.L_201 - .L_200)
	.align		4
.L_200:
        /*03c4*/ 	.word	index@(_Z16test_make_float1v)
        /*03c8*/ 	.word	0x00000004


	//----- nvinfo : EIATTR_FRAME_SIZE
	.align		4
.L_201:
        /*03cc*/ 	.byte	0x04, 0x11
        /*03ce*/ 	.short	(.L_203 - .L_202)
	.align		4
.L_202:
        /*03d0*/ 	.word	index@(_Z16test_make_float1v)
        /*03d4*/ 	.word	0x00000000


	//----- nvinfo : EIATTR_REGCOUNT
	.align		4
.L_203:
        /*03d8*/ 	.byte	0x04, 0x2f
        /*03da*/ 	.short	(.L_205 - .L_204)
	.align		4
.L_204:
        /*03dc*/ 	.word	index@(_Z16test_make_float2v)
        /*03e0*/ 	.word	0x00000004


	//----- nvinfo : EIATTR_FRAME_SIZE
	.align		4
.L_205:
        /*03e4*/ 	.byte	0x04, 0x11
        /*03e6*/ 	.short	(.L_207 - .L_206)
	.align		4
.L_206:
        /*03e8*/ 	.word	index@(_Z16test_make_float2v)
        /*03ec*/ 	.word	0x00000000


	//----- nvinfo : EIATTR_REGCOUNT
	.align		4
.L_207:
        /*03f0*/ 	.byte	0x04, 0x2f
        /*03f2*/ 	.short	(.L_209 - .L_208)
	.align		4
.L_208:
        /*03f4*/ 	.word	index@(_Z16test_make_float3v)
        /*03f8*/ 	.word	0x00000004


	//----- nvinfo : EIATTR_FRAME_SIZE
	.align		4
.L_209:
        /*03fc*/ 	.byte	0x04, 0x11
        /*03fe*/ 	.short	(.L_211 - .L_210)
	.align		4
.L_210:
        /*0400*/ 	.word	index@(_Z16test_make_float3v)
        /*0404*/ 	.word	0x00000000


	//----- nvinfo : EIATTR_REGCOUNT
	.align		4
.L_211:
        /*0408*/ 	.byte	0x04, 0x2f
        /*040a*/ 	.short	(.L_213 - .L_212)
	.align		4
.L_212:
        /*040c*/ 	.word	index@(_Z16test_make_float4v)
        /*0410*/ 	.word	0x00000004


	//----- nvinfo : EIATTR_FRAME_SIZE
	.align		4
.L_213:
        /*0414*/ 	.byte	0x04, 0x11
        /*0416*/ 	.short	(.L_215 - .L_214)
	.align		4
.L_214:
        /*0418*/ 	.word	index@(_Z16test_make_float4v)
        /*041c*/ 	.word	0x00000000


	//----- nvinfo : EIATTR_REGCOUNT
	.align		4
.L_215:
        /*0420*/ 	.byte	0x04, 0x2f
        /*0422*/ 	.short	(.L_217 - .L_216)
	.align		4
.L_216:
        /*0424*/ 	.word	index@(_Z17test_make_double1v)
        /*0428*/ 	.word	0x00000004


	//----- nvinfo : EIATTR_FRAME_SIZE
	.align		4
.L_217:
        /*042c*/ 	.byte	0x04, 0x11
        /*042e*/ 	.short	(.L_219 - .L_218)
	.align		4
.L_218:
        /*0430*/ 	.word	index@(_Z17test_make_double1v)
        /*0434*/ 	.word	0x00000000


	//----- nvinfo : EIATTR_REGCOUNT
	.align		4
.L_219:
        /*0438*/ 	.byte	0x04, 0x2f
        /*043a*/ 	.short	(.L_221 - .L_220)
	.align		4
.L_220:
        /*043c*/ 	.word	index@(_Z17test_make_double2v)
        /*0440*/ 	.word	0x00000004


	//----- nvinfo : EIATTR_FRAME_SIZE
	.align		4
.L_221:
        /*0444*/ 	.byte	0x04, 0x11
        /*0446*/ 	.short	(.L_223 - .L_222)
	.align		4
.L_222:
        /*0448*/ 	.word	index@(_Z17test_make_double2v)
        /*044c*/ 	.word	0x00000000


	//----- nvinfo : EIATTR_REGCOUNT
	.align		4
.L_223:
        /*0450*/ 	.byte	0x04, 0x2f
        /*0452*/ 	.short	(.L_225 - .L_224)
	.align		4
.L_224:
        /*0454*/ 	.word	index@(_Z17test_make_double3v)
        /*0458*/ 	.word	0x00000004


	//----- nvinfo : EIATTR_FRAME_SIZE
	.align		4
.L_225:
        /*045c*/ 	.byte	0x04, 0x11
        /*045e*/ 	.short	(.L_227 - .L_226)
	.align		4
.L_226:
        /*0460*/ 	.word	index@(_Z17test_make_double3v)
        /*0464*/ 	.word	0x00000000


	//----- nvinfo : EIATTR_REGCOUNT
	.align		4
.L_227:
        /*0468*/ 	.byte	0x04, 0x2f
        /*046a*/ 	.short	(.L_229 - .L_228)
	.align		4
.L_228:
        /*046c*/ 	.word	index@(_Z17test_make_double4v)
        /*0470*/ 	.word	0x00000004


	//----- nvinfo : EIATTR_FRAME_SIZE
	.align		4
.L_229:
        /*0474*/ 	.byte	0x04, 0x11
        /*0476*/ 	.short	(.L_231 - .L_230)
	.align		4
.L_230:
        /*0478*/ 	.word	index@(_Z17test_make_double4v)
        /*047c*/ 	.word	0x00000000


	//----- nvinfo : EIATTR_REGCOUNT
	.align		4
.L_231:
        /*0480*/ 	.byte	0x04, 0x2f
        /*0482*/ 	.short	(.L_233 - .L_232)
	.align		4
.L_232:
        /*0484*/ 	.word	index@(_ZN3cub18CUB_300001_SM_10006detail11EmptyKernelIvEEvv)
        /*0488*/ 	.word	0x00000004


	//----- nvinfo : EIATTR_FRAME_SIZE
	.align		4
.L_233:
        /*048c*/ 	.byte	0x04, 0x11
        /*048e*/ 	.short	(.L_235 - .L_234)
	.align		4
.L_234:
        /*0490*/ 	.word	index@(_ZN3cub18CUB_300001_SM_10006detail11EmptyKernelIvEEvv)
        /*0494*/ 	.word	0x00000000


	//----- nvinfo : EIATTR_MIN_STACK_SIZE
	.align		4
.L_235:
        /*0498*/ 	.byte	0x04, 0x12
        /*049a*/ 	.short	(.L_237 - .L_236)
	.align		4
.L_236:
        /*049c*/ 	.word	index@(_ZN3cub18CUB_300001_SM_10006detail11EmptyKernelIvEEvv)
        /*04a0*/ 	.word	0x00000000


	//----- nvinfo : EIATTR_MIN_STACK_SIZE
	.align		4
.L_237:
        /*04a4*/ 	.byte	0x04, 0x12
        /*04a6*/ 	.short	(.L_239 - .L_238)
	.align		4
.L_238:
        /*04a8*/ 	.word	index@(_Z17test_make_double4v)
        /*04ac*/ 	.word	0x00000000


	//----- nvinfo : EIATTR_MIN_STACK_SIZE
	.align		4
.L_239:
        /*04b0*/ 	.byte	0x04, 0x12
        /*04b2*/ 	.short	(.L_241 - .L_240)
	.align		4
.L_240:
        /*04b4*/ 	.word	index@(_Z17test_make_double3v)
        /*04b8*/ 	.word	0x00000000


	//----- nvinfo : EIATTR_MIN_STACK_SIZE
	.align		4
.L_241:
        /*04bc*/ 	.byte	0x04, 0x12
        /*04be*/ 	.short	(.L_243 - .L_242)
	.align		4
.L_242:
        /*04c0*/ 	.word	index@(_Z17test_make_double2v)
        /*04c4*/ 	.word	0x00000000


	//----- nvinfo : EIATTR_MIN_STACK_SIZE
	.align		4
.L_243:
        /*04c8*/ 	.byte	0x04, 0x12
        /*04ca*/ 	.short	(.L_245 - .L_244)
	.align		4
.L_244:
        /*04cc*/ 	.word	index@(_Z17test_make_double1v)
        /*04d0*/ 	.word	0x00000000


	//----- nvinfo : EIATTR_MIN_STACK_SIZE
	.align		4
.L_245:
        /*04d4*/ 	.byte	0x04, 0x12
        /*04d6*/ 	.short	(.L_247 - .L_246)
	.align		4
.L_246:
        /*04d8*/ 	.word	index@(_Z16test_make_float4v)
        /*04dc*/ 	.word	0x00000000


	//----- nvinfo : EIATTR_MIN_STACK_SIZE
	.align		4
.L_247:
        /*04e0*/ 	.byte	0x04, 0x12
        /*04e2*/ 	.short	(.L_249 - .L_248)
	.align		4
.L_248:
        /*04e4*/ 	.word	index@(_Z16test_make_float3v)
        /*04e8*/ 	.word	0x00000000


	//----- nvinfo : EIATTR_MIN_STACK_SIZE
	.align		4
.L_249:
        /*04ec*/ 	.byte	0x04, 0x12
        /*04ee*/ 	.short	(.L_251 - .L_250)
	.align		4
.L_250:
        /*04f0*/ 	.word	index@(_Z16test_make_float2v)
        /*04f4*/ 	.word	0x00000000


	//----- nvinfo : EIATTR_MIN_STACK_SIZE
	.align		4
.L_251:
        /*04f8*/ 	.byte	0x04, 0x12
        /*04fa*/ 	.short	(.L_253 - .L_252)
	.align		4
.L_252:
        /*04fc*/ 	.word	index@(_Z16test_make_float1v)
        /*0500*/ 	.word	0x00000000


	//----- nvinfo : EIATTR_MIN_STACK_SIZE
	.align		4
.L_253:
        /*0504*/ 	.byte	0x04, 0x12
        /*0506*/ 	.short	(.L_255 - .L_254)
	.align		4
.L_254:
        /*0508*/ 	.word	index@(_Z20test_make_ulonglong4v)
        /*050c*/ 	.word	0x00000000


	//----- nvinfo : EIATTR_MIN_STACK_SIZE
	.align		4
.L_255:
        /*0510*/ 	.byte	0x04, 0x12
        /*0512*/ 	.short	(.L_257 - .L_256)
	.align		4
.L_256:
        /*0514*/ 	.word	index@(_Z20test_make_ulonglong3v)
        /*0518*/ 	.word	0x00000000


	//----- nvinfo : EIATTR_MIN_STACK_SIZE
	.align		4
.L_257:
        /*051c*/ 	.byte	0x04, 0x12
        /*051e*/ 	.short	(.L_259 - .L_258)
	.align		4
.L_258:
        /*0520*/ 	.word	index@(_Z20test_make_ulonglong2v)
        /*0524*/ 	.word	0x00000000


	//----- nvinfo : EIATTR_MIN_STACK_SIZE
	.align		4
.L_259:
        /*0528*/ 	.byte	0x04, 0x12
        /*052a*/ 	.short	(.L_261 - .L_260)
	.align		4
.L_260:
        /*052c*/ 	.word	index@(_Z20test_make_ulonglong1v)
        /*0530*/ 	.word	0x00000000


	//----- nvinfo : EIATTR_MIN_STACK_SIZE
	.align		4
.L_261:
        /*0534*/ 	.byte	0x04, 0x12
        /*0536*/ 	.short	(.L_263 - .L_262)
	.align		4
.L_262:
        /*0538*/ 	.word	index@(_Z19test_make_longlong4v)
        /*053c*/ 	.word	0x00000000


	//----- nvinfo : EIATTR_MIN_STACK_SIZE
	.align		4
.L_263:
        /*0540*/ 	.byte	0x04, 0x12
        /*0542*/ 	.short	(.L_265 - .L_264)
	.align		4
.L_264:
        /*0544*/ 	.word	index@(_Z19test_make_longlong3v)
        /*0548*/ 	.word	0x00000000


	//----- nvinfo : EIATTR_MIN_STACK_SIZE
	.align		4
.L_265:
        /*054c*/ 	.byte	0x04, 0x12
        /*054e*/ 	.short	(.L_267 - .L_266)
	.align		4
.L_266:
        /*0550*/ 	.word	index@(_Z19test_make_longlong2v)
        /*0554*/ 	.word	0x00000000


	//----- nvinfo : EIATTR_MIN_STACK_SIZE
	.align		4
.L_267:
        /*0558*/ 	.byte	0x04, 0x12
        /*055a*/ 	.short	(.L_269 - .L_268)
	.align		4
.L_268:
        /*055c*/ 	.word	index@(_Z19test_make_longlong1v)
        /*0560*/ 	.word	0x00000000


	//----- nvinfo : EIATTR_MIN_STACK_SIZE
	.align		4
.L_269:
        /*0564*/ 	.byte	0x04, 0x12
        /*0566*/ 	.short	(.L_271 - .L_270)
	.align		4
.L_270:
        /*0568*/ 	.word	index@(_Z16test_make_ulong4v)
        /*056c*/ 	.word	0x00000000


	//----- nvinfo : EIATTR_MIN_STACK_SIZE
	.align		4
.L_271:
        /*0570*/ 	.byte	0x04, 0x12
        /*0572*/ 	.short	(.L_273 - .L_272)
	.align		4
.L_272:
        /*0574*/ 	.word	index@(_Z16test_make_ulong3v)
        /*0578*/ 	.word	0x00000000


	//----- nvinfo : EIATTR_MIN_STACK_SIZE
	.align		4
.L_273:
        /*057c*/ 	.byte	0x04, 0x12
        /*057e*/ 	.short	(.L_275 - .L_274)
	.align		4
.L_274:
        /*0580*/ 	.word	index@(_Z16test_make_ulong2v)
        /*0584*/ 	.word	0x00000000


	//----- nvinfo : EIATTR_MIN_STACK_SIZE
	.align		4
.L_275:
        /*0588*/ 	.byte	0x04, 0x12
        /*058a*/ 	.short	(.L_277 - .L_276)
	.align		4
.L_276:
        /*058c*/ 	.word	index@(_Z16test_make_ulong1v)
        /*0590*/ 	.word	0x00000000


	//----- nvinfo : EIATTR_MIN_STACK_SIZE
	.align		4
.L_277:
        /*0594*/ 	.byte	0x04, 0x12
        /*0596*/ 	.short	(.L_279 - .L_278)
	.align		4
.L_278:
        /*0598*/ 	.word	index@(_Z15test_make_long4v)
        /*059c*/ 	.word	0x00000000


	//----- nvinfo : EIATTR_MIN_STACK_SIZE
	.align		4
.L_279:
        /*05a0*/ 	.byte	0x04, 0x12
        /*05a2*/ 	.short	(.L_281 - .L_280)
	.align		4
.L_280:
        /*05a4*/ 	.word	index@(_Z15test_make_long3v)
        /*05a8*/ 	.word	0x00000000


	//----- nvinfo : EIATTR_MIN_STACK_SIZE
	.align		4
.L_281:
        /*05ac*/ 	.byte	0x04, 0x12
        /*05ae*/ 	.short	(.L_283 - .L_282)
	.align		4
.L_282:
        /*05b0*/ 	.word	index@(_Z15test_make_long2v)
        /*05b4*/ 	.word	0x00000000


	//----- nvinfo : EIATTR_MIN_STACK_SIZE
	.align		4
.L_283:
        /*05b8*/ 	.byte	0x04, 0x12
        /*05ba*/ 	.short	(.L_285 - .L_284)
	.align		4
.L_284:
        /*05bc*/ 	.word	index@(_Z15test_make_long1v)
        /*05c0*/ 	.word	0x00000000


	//----- nvinfo : EIATTR_MIN_STACK_SIZE
	.align		4
.L_285:
        /*05c4*/ 	.byte	0x04, 0x12
        /*05c6*/ 	.short	(.L_287 - .L_286)
	.align		4
.L_286:
        /*05c8*/ 	.word	index@(_Z15test_make_uint4v)
        /*05cc*/ 	.word	0x00000000


	//----- nvinfo : EIATTR_MIN_STACK_SIZE
	.align		4
.L_287:
        /*05d0*/ 	.byte	0x04, 0x12
        /*05d2*/ 	.short	(.L_289 - .L_288)
	.align		4
.L_288:
        /*05d4*/ 	.word	index@(_Z15test_make_uint3v)
        /*05d8*/ 	.word	0x00000000


	//----- nvinfo : EIATTR_MIN_STACK_SIZE
	.align		4
.L_289:
        /*05dc*/ 	.byte	0x04, 0x12
        /*05de*/ 	.short	(.L_291 - .L_290)
	.align		4
.L_290:
        /*05e0*/ 	.word	index@(_Z15test_make_uint2v)
        /*05e4*/ 	.word	0x00000000


	//----- nvinfo : EIATTR_MIN_STACK_SIZE
	.align		4
.L_291:
        /*05e8*/ 	.byte	0x04, 0x12
        /*05ea*/ 	.short	(.L_293 - .L_292)
	.align		4
.L_292:
        /*05ec*/ 	.word	index@(_Z15test_make_uint1v)
        /*05f0*/ 	.word	0x00000000


	//----- nvinfo : EIATTR_MIN_STACK_SIZE
	.align		4
.L_293:
        /*05f4*/ 	.byte	0x04, 0x12
        /*05f6*/ 	.short	(.L_295 - .L_294)
	.align		4
.L_294:
        /*05f8*/ 	.word	index@(_Z14test_make_int4v)
        /*05fc*/ 	.word	0x00000000


	//----- nvinfo : EIATTR_MIN_STACK_SIZE
	.align		4
.L_295:
        /*0600*/ 	.byte	0x04, 0x12
        /*0602*/ 	.short	(.L_297 - .L_296)
	.align		4
.L_296:
        /*0604*/ 	.word	index@(_Z14test_make_int3v)
        /*0608*/ 	.word	0x00000000


	//----- nvinfo : EIATTR_MIN_STACK_SIZE
	.align		4
.L_297:
        /*060c*/ 	.byte	0x04, 0x12
        /*060e*/ 	.short	(.L_299 - .L_298)
	.align		4
.L_298:
        /*0610*/ 	.word	index@(_Z14test_make_int2v)
        /*0614*/ 	.word	0x00000000


	//----- nvinfo : EIATTR_MIN_STACK_SIZE
	.align		4
.L_299:
        /*0618*/ 	.byte	0x04, 0x12
        /*061a*/ 	.short	(.L_301 - .L_300)
	.align		4
.L_300:
        /*061c*/ 	.word	index@(_Z14test_make_int1v)
        /*0620*/ 	.word	0x00000000


	//----- nvinfo : EIATTR_MIN_STACK_SIZE
	.align		4
.L_301:
        /*0624*/ 	.byte	0x04, 0x12
        /*0626*/ 	.short	(.L_303 - .L_302)
	.align		4
.L_302:
        /*0628*/ 	.word	index@(_Z17test_make_ushort4v)
        /*062c*/ 	.word	0x00000000


	//----- nvinfo : EIATTR_MIN_STACK_SIZE
	.align		4
.L_303:
        /*0630*/ 	.byte	0x04, 0x12
        /*0632*/ 	.short	(.L_305 - .L_304)
	.align		4
.L_304:
        /*0634*/ 	.word	index@(_Z17test_make_ushort3v)
        /*0638*/ 	.word	0x00000000


	//----- nvinfo : EIATTR_MIN_STACK_SIZE
	.align		4
.L_305:
        /*063c*/ 	.byte	0x04, 0x12
        /*063e*/ 	.short	(.L_307 - .L_306)
	.align		4
.L_306:
        /*0640*/ 	.word	index@(_Z17test_make_ushort2v)
        /*0644*/ 	.word	0x00000000


	//----- nvinfo : EIATTR_MIN_STACK_SIZE
	.align		4
.L_307:
        /*0648*/ 	.byte	0x04, 0x12
        /*064a*/ 	.short	(.L_309 - .L_308)
	.align		4
.L_308:
        /*064c*/ 	.word	index@(_Z17test_make_ushort1v)
        /*0650*/ 	.word	0x00000000


	//----- nvinfo : EIATTR_MIN_STACK_SIZE
	.align		4
.L_309:
        /*0654*/ 	.byte	0x04, 0x12
        /*0656*/ 	.short	(.L_311 - .L_310)
	.align		4
.L_310:
        /*0658*/ 	.word	index@(_Z16test_make_short4v)
        /*065c*/ 	.word	0x00000000


	//----- nvinfo : EIATTR_MIN_STACK_SIZE
	.align		4
.L_311:
        /*0660*/ 	.byte	0x04, 0x12
        /*0662*/ 	.short	(.L_313 - .L_312)
	.align		4
.L_312:
        /*0664*/ 	.word	index@(_Z16test_make_short3v)
        /*0668*/ 	.word	0x00000000


	//----- nvinfo : EIATTR_MIN_STACK_SIZE
	.align		4
.L_313:
        /*066c*/ 	.byte	0x04, 0x12
        /*066e*/ 	.short	(.L_315 - .L_314)
	.align		4
.L_314:
        /*0670*/ 	.word	index@(_Z16test_make_short2v)
        /*0674*/ 	.word	0x00000000


	//----- nvinfo : EIATTR_MIN_STACK_SIZE
	.align		4
.L_315:
        /*0678*/ 	.byte	0x04, 0x12
        /*067a*/ 	.short	(.L_317 - .L_316)
	.align		4
.L_316:
        /*067c*/ 	.word	index@(_Z16test_make_short1v)
        /*0680*/ 	.word	0x00000000


	//----- nvinfo : EIATTR_MIN_STACK_SIZE
	.align		4
.L_317:
        /*0684*/ 	.byte	0x04, 0x12
        /*0686*/ 	.short	(.L_319 - .L_318)
	.align		4
.L_318:
        /*0688*/ 	.word	index@(_Z16test_make_uchar4v)
        /*068c*/ 	.word	0x00000000


	//----- nvinfo : EIATTR_MIN_STACK_SIZE
	.align		4
.L_319:
        /*0690*/ 	.byte	0x04, 0x12
        /*0692*/ 	.short	(.L_321 - .L_320)
	.align		4
.L_320:
        /*0694*/ 	.word	index@(_Z16test_make_uchar3v)
        /*0698*/ 	.word	0x00000000


	//----- nvinfo : EIATTR_MIN_STACK_SIZE
	.align		4
.L_321:
        /*069c*/ 	.byte	0x04, 0x12
        /*069e*/ 	.short	(.L_323 - .L_322)
	.align		4
.L_322:
        /*06a0*/ 	.word	index@(_Z16test_make_uchar2v)
        /*06a4*/ 	.word	0x00000000


	//----- nvinfo : EIATTR_MIN_STACK_SIZE
	.align		4
.L_323:
        /*06a8*/ 	.byte	0x04, 0x12
        /*06aa*/ 	.short	(.L_325 - .L_324)
	.align		4
.L_324:
        /*06ac*/ 	.word	index@(_Z16test_make_uchar1v)
        /*06b0*/ 	.word	0x00000000


	//----- nvinfo : EIATTR_MIN_STACK_SIZE
	.align		4
.L_325:
        /*06b4*/ 	.byte	0x04, 0x12
        /*06b6*/ 	.short	(.L_327 - .L_326)
	.align		4
.L_326:
        /*06b8*/ 	.word	index@(_Z15test_make_char4v)
        /*06bc*/ 	.word	0x00000000


	//----- nvinfo : EIATTR_MIN_STACK_SIZE
	.align		4
.L_327:
        /*06c0*/ 	.byte	0x04, 0x12
        /*06c2*/ 	.short	(.L_329 - .L_328)
	.align		4
.L_328:
        /*06c4*/ 	.word	index@(_Z15test_make_char3v)
        /*06c8*/ 	.word	0x00000000


	//----- nvinfo : EIATTR_MIN_STACK_SIZE
	.align		4
.L_329:
        /*06cc*/ 	.byte	0x04, 0x12
        /*06ce*/ 	.short	(.L_331 - .L_330)
	.align		4
.L_330:
        /*06d0*/ 	.word	index@(_Z15test_make_char2v)
        /*06d4*/ 	.word	0x00000000


	//----- nvinfo : EIATTR_MIN_STACK_SIZE
	.align		4
.L_331:
        /*06d8*/ 	.byte	0x04, 0x12
        /*06da*/ 	.short	(.L_333 - .L_332)
	.align		4
.L_332:
        /*06dc*/ 	.word	index@(_Z15test_make_char1v)
        /*06e0*/ 	.word	0x00000000
.L_333:


//--------------------- .nv.compat                --------------------------
	.section	.nv.compat,"",@"SHT_CUDA_COMPAT_INFO"
	.align	4
        /*0000*/ 	.byte	0x02, 0x09, 0x00, 0x00, 0x02, 0x02, 0x01, 0x00, 0x02, 0x05, 0x05, 0x00, 0x03, 0x07, 0x01, 0x01
        /*0010*/ 	.byte	0x02, 0x03, 0x00, 0x00, 0x02, 0x06, 0x01, 0x00, 0x04, 0x0b, 0x08, 0x00, 0x09, 0x00, 0x00, 0x00
        /*0020*/ 	.byte	0x00, 0x00, 0x00, 0x00


//--------------------- .nv.info._ZN3cub18CUB_300001_SM_10006detail11EmptyKernelIvEEvv --------------------------
	.section	.nv.info._ZN3cub18CUB_300001_SM_10006detail11EmptyKernelIvEEvv,"",@"SHT_CUDA_INFO"
	.sectionflags	@""
	.align	4


	//----- nvinfo : EIATTR_CUDA_API_VERSION
	.align		4
        /*0000*/ 	.byte	0x04, 0x37
        /*0002*/ 	.short	(.L_335 - .L_334)
.L_334:
        /*0004*/ 	.word	0x00000082


	//----- nvinfo : EIATTR_SPARSE_MMA_MASK
	.align		4
.L_335:
        /*0008*/ 	.byte	0x03, 0x50
        /*000a*/ 	.short	0x0000


	//----- nvinfo : EIATTR_MAXREG_COUNT
	.align		4
        /*000c*/ 	.byte	0x03, 0x1b
        /*000e*/ 	.short	0x00ff


	//----- nvinfo : EIATTR_MERCURY_ISA_VERSION
	.align		4
        /*0010*/ 	.byte	0x03, 0x5f
        /*0012*/ 	.short	0x0101


	//----- nvinfo : EIATTR_VRC_CTA_INIT_COUNT
	.align		4
        /*0014*/ 	.byte	0x02, 0x4a
	.zero		1
	.zero		1


	//----- nvinfo : EIATTR_EXIT_INSTR_OFFSETS
	.align		4
        /*0018*/ 	.byte	0x04, 0x1c
        /*001a*/ 	.short	(.L_337 - .L_336)


	//   ....[0]....
.L_336:
        /*001c*/ 	.word	0x00000010


	//----- nvinfo : EIATTR_SW_WAR
	.align		4
.L_337:
        /*0020*/ 	.byte	0x04, 0x36
        /*0022*/ 	.short	(.L_339 - .L_338)
.L_338:
        /*0024*/ 	.word	0x00000008
.L_339:


//--------------------- .nv.info._Z17test_make_double4v --------------------------
	.section	.nv.info._Z17test_make_double4v,"",@"SHT_CUDA_INFO"
	.sectionflags	@""
	.align	4


	//----- nvinfo : EIATTR_CUDA_API_VERSION
	.align		4
        /*0000*/ 	.byte	0x04, 0x37
        /*0002*/ 	.short	(.L_341 - .L_340)
.L_340:
        /*0004*/ 	.word	0x00000082


	//----- nvinfo : EIATTR_SPARSE_MMA_MASK
	.align		4
.L_341:
        /*0008*/ 	.byte	0x03, 0x50
        /*000a*/ 	.short	0x0000


	//----- nvinfo : EIATTR_MAXREG_COUNT
	.align		4
        /*000c*/ 	.byte	0x03, 0x1b
        /*000e*/ 	.short	0x00ff


	//----- nvinfo : EIATTR_NUM_BARRIERS
	.align		4
        /*0010*/ 	.byte	0x02, 0x4c
        /*0012*/ 	.byte	0x01
	.zero		1


	//----- nvinfo : EIATTR_MERCURY_ISA_VERSION
	.align		4
        /*0014*/ 	.byte	0x03, 0x5f
        /*0016*/ 	.short	0x0101


	//----- nvinfo : EIATTR_VRC_CTA_INIT_COUNT
	.align		4
        /*0018*/ 	.byte	0x02, 0x4a
	.zero		1
	.zero		1


	//----- nvinfo : EIATTR_EXIT_INSTR_OFFSETS
	.align		4
        /*001c*/ 	.byte	0x04, 0x1c
        /*001e*/ 	.short	(.L_343 - .L_342)


	//   ....[0]....
.L_342:
        /*0020*/ 	.word	0x00000020


	//----- nvinfo : EIATTR_SW_WAR
	.align		4
.L_343:
        /*0024*/ 	.byte	0x04, 0x36
        /*0026*/ 	.short	(.L_345 - .L_344)
.L_344:
        /*0028*/ 	.word	0x00000008
.L_345:


//--------------------- .nv.info._Z17test_make_double3v --------------------------
	.section	.nv.info._Z17test_make_double3v,"",@"SHT_CUDA_INFO"
	.sectionflags	@""
	.align	4


	//----- nvinfo : EIATTR_CUDA_API_VERSION
	.align		4
        /*0000*/ 	.byte	0x04, 0x37
        /*0002*/ 	.short	(.L_347 - .L_346)
.L_346:
        /*0004*/ 	.word	0x00000082


	//----- nvinfo : EIATTR_SPARSE_MMA_MASK
	.align		4
.L_347:
        /*0008*/ 	.byte	0x03, 0x50
        /*000a*/ 	.short	0x0000


	//----- nvinfo : EIATTR_MAXREG_COUNT
	.align		4
        /*000c*/ 	.byte	0x03, 0x1b
        /*000e*/ 	.short	0x00ff


	//----- nvinfo : EIATTR_NUM_BARRIERS
	.align		4
        /*0010*/ 	.byte	0x02, 0x4c
        /*0012*/ 	.byte	0x01
	.zero		1


	//----- nvinfo : EIATTR_MERCURY_ISA_VERSION
	.align		4
        /*0014*/ 	.byte	0x03, 0x5f
        /*0016*/ 	.short	0x0101


	//----- nvinfo : EIATTR_VRC_CTA_INIT_COUNT
	.align		4
        /*0018*/ 	.byte	0x02, 0x4a
	.zero		1
	.zero		1


	//----- nvinfo : EIATTR_EXIT_INSTR_OFFSETS
	.align		4
        /*001c*/ 	.byte	0x04, 0x1c
        /*001e*/ 	.short	(.L_349 - .L_348)


	//   ....[0]....
.L_348:
        /*0020*/ 	.word	0x00000020


	//----- nvinfo : EIATTR_SW_WAR
	.align		4
.L_349:
        /*0024*/ 	.byte	0x04, 0x36
        /*0026*/ 	.short	(.L_351 - .L_350)
.L_350:
        /*0028*/ 	.word	0x00000008
.L_351:


//--------------------- .nv.info._Z17test_make_double2v --------------------------
	.section	.nv.info._Z17test_make_double2v,"",@"SHT_CUDA_INFO"
	.sectionflags	@""
	.align	4


	//----- nvinfo : EIATTR_CUDA_API_VERSION
	.align		4
        /*0000*/ 	.byte	0x04, 0x37
        /*0002*/ 	.short	(.L_353 - .L_352)
.L_352:
        /*0004*/ 	.word	0x00000082


	//----- nvinfo : EIATTR_SPARSE_MMA_MASK
	.align		4
.L_353:
        /*0008*/ 	.byte	0x03, 0x50
        /*000a*/ 	.short	0x0000


	//----- nvinfo : EIATTR_MAXREG_COUNT
	.align		4
        /*000c*/ 	.byte	0x03, 0x1b
        /*000e*/ 	.short	0x00ff


	//----- nvinfo : EIATTR_NUM_BARRIERS
	.align		4
        /*0010*/ 	.byte	0x02, 0x4c
        /*0012*/ 	.byte	0x01
	.zero		1


	//----- nvinfo : EIATTR_MERCURY_ISA_VERSION
	.align		4
        /*0014*/ 	.byte	0x03, 0x5f
        /*0016*/ 	.short	0x0101


	//----- nvinfo : EIATTR_VRC_CTA_INIT_COUNT
	.align		4
        /*0018*/ 	.byte	0x02, 0x4a
	.zero		1
	.zero		1


	//----- nvinfo : EIATTR_EXIT_INSTR_OFFSETS
	.align		4
        /*001c*/ 	.byte	0x04, 0x1c
        /*001e*/ 	.short	(.L_355 - .L_354)


	//   ....[0]....
.L_354:
        /*0020*/ 	.word	0x00000020


	//----- nvinfo : EIATTR_SW_WAR
	.align		4
.L_355:
        /*0024*/ 	.byte	0x04, 0x36
        /*0026*/ 	.short	(.L_357 - .L_356)
.L_356:
        /*0028*/ 	.word	0x00000008
.L_357:


//--------------------- .nv.info._Z17test_make_double1v --------------------------
	.section	.nv.info._Z17test_make_double1v,"",@"SHT_CUDA_INFO"
	.sectionflags	@""
	.align	4


	//----- nvinfo : EIATTR_CUDA_API_VERSION
	.align		4
        /*0000*/ 	.byte	0x04, 0x37
        /*0002*/ 	.short	(.L_359 - .L_358)
.L_358:
        /*0004*/ 	.word	0x00000082


	//----- nvinfo : EIATTR_SPARSE_MMA_MASK
	.align		4
.L_359:
        /*0008*/ 	.byte	0x03, 0x50
        /*000a*/ 	.short	0x0000


	//----- nvinfo : EIATTR_MAXREG_COUNT
	.align		4
        /*000c*/ 	.byte	0x03, 0x1b
        /*000e*/ 	.short	0x00ff


	//----- nvinfo : EIATTR_NUM_BARRIERS
	.align		4
        /*0010*/ 	.byte	0x02, 0x4c
        /*0012*/ 	.byte	0x01
	.zero		1


	//----- nvinfo : EIATTR_MERCURY_ISA_VERSION
	.align		4
        /*0014*/ 	.byte	0x03, 0x5f
        /*0016*/ 	.short	0x0101


	//----- nvinfo : EIATTR_VRC_CTA_INIT_COUNT
	.align		4
        /*0018*/ 	.byte	0x02, 0x4a
	.zero		1
	.zero		1


	//----- nvinfo : EIATTR_EXIT_INSTR_OFFSETS
	.align		4
        /*001c*/ 	.byte	0x04, 0x1c
        /*001e*/ 	.short	(.L_361 - .L_360)


	//   ....[0]....
.L_360:
        /*0020*/ 	.word	0x00000020


	//----- nvinfo : EIATTR_SW_WAR
	.align		4
.L_361:
        /*0024*/ 	.byte	0x04, 0x36
        /*0026*/ 	.short	(.L_363 - .L_362)
.L_362:
        /*0028*/ 	.word	0x00000008
.L_363:


//--------------------- .nv.info._Z16test_make_float4v --------------------------
	.section	.nv.info._Z16test_make_float4v,"",@"SHT_CUDA_INFO"
	.sectionflags	@""
	.align	4


	//----- nvinfo : EIATTR_CUDA_API_VERSION
	.align		4
        /*0000*/ 	.byte	0x04, 0x37
        /*0002*/ 	.short	(.L_365 - .L_364)
.L_364:
        /*0004*/ 	.word	0x00000082


	//----- nvinfo : EIATTR_SPARSE_MMA_MASK
	.align		4
.L_365:
        /*0008*/ 	.byte	0x03, 0x50
        /*000a*/ 	.short	0x0000


	//----- nvinfo : EIATTR_MAXREG_COUNT
	.align		4
        /*000c*/ 	.byte	0x03, 0x1b
        /*000e*/ 	.short	0x00ff


	//----- nvinfo : EIATTR_NUM_BARRIERS
	.align		4
        /*0010*/ 	.byte	0x02, 0x4c
        /*0012*/ 	.byte	0x01
	.zero		1


	//----- nvinfo : EIATTR_MERCURY_ISA_VERSION
	.align		4
        /*0014*/ 	.byte	0x03, 0x5f
        /*0016*/ 	.short	0x0101


	//----- nvinfo : EIATTR_VRC_CTA_INIT_COUNT
	.align		4
        /*0018*/ 	.byte	0x02, 0x4a
	.zero		1
	.zero		1


	//----- nvinfo : EIATTR_EXIT_INSTR_OFFSETS
	.align		4
        /*001c*/ 	.byte	0x04, 0x1c
        /*001e*/ 	.short	(.L_367 - .L_366)


	//   ....[0]....
.L_366:
        /*0020*/ 	.word	0x00000020


	//----- nvinfo : EIATTR_SW_WAR
	.align		4
.L_367:
        /*0024*/ 	.byte	0x04, 0x36
        /*0026*/ 	.short	(.L_369 - .L_368)
.L_368:
        /*0028*/ 	.word	0x00000008
.L_369:


//--------------------- .nv.info._Z16test_make_float3v --------------------------
	.section	.nv.info._Z16test_make_float3v,"",@"SHT_CUDA_INFO"
	.sectionflags	@""
	.align	4


	//----- nvinfo : EIATTR_CUDA_API_VERSION
	.align		4
        /*0000*/ 	.byte	0x04, 0x37
        /*0002*/ 	.short	(.L_371 - .L_370)
.L_370:
        /*0004*/ 	.word	0x00000082


	//----- nvinfo : EIATTR_SPARSE_MMA_MASK
	.align		4
.L_371:
        /*0008*/ 	.byte	0x03, 0x50
        /*000a*/ 	.short	0x0000


	//----- nvinfo : EIATTR_MAXREG_COUNT
	.align		4
        /*000c*/ 	.byte	0x03, 0x1b
        /*000e*/ 	.short	0x00ff


	//----- nvinfo : EIATTR_NUM_BARRIERS
	.align		4
        /*0010*/ 	.byte	0x02, 0x4c
        /*0012*/ 	.byte	0x01
	.zero		1


	//----- nvinfo : EIATTR_MERCURY_ISA_VERSION
	.align		4
        /*0014*/ 	.byte	0x03, 0x5f
        /*0016*/ 	.short	0x0101


	//----- nvinfo : EIATTR_VRC_CTA_INIT_COUNT
	.align		4
        /*0018*/ 	.byte	0x02, 0x4a
	.zero		1
	.zero		1


	//----- nvinfo : EIATTR_EXIT_INSTR_OFFSETS
	.align		4
        /*001c*/ 	.byte	0x04, 0x1c
        /*001e*/ 	.short	(.L_373 - .L_372)


	//   ....[0]....
.L_372:
        /*0020*/ 	.word	0x00000020


	//----- nvinfo : EIATTR_SW_WAR
	.align		4
.L_373:
        /*0024*/ 	.byte	0x04, 0x36
        /*0026*/ 	.short	(.L_375 - .L_374)
.L_374:
        /*0028*/ 	.word	0x00000008
.L_375:


//--------------------- .nv.info._Z16test_make_float2v --------------------------
	.section	.nv.info._Z16test_make_float2v,"",@"SHT_CUDA_INFO"
	.sectionflags	@""
	.align	4


	//----- nvinfo : EIATTR_CUDA_API_VERSION
	.align		4
        /*0000*/ 	.byte	0x04, 0x37
        /*0002*/ 	.short	(.L_377 - .L_376)
.L_376:
        /*0004*/ 	.word	0x00000082


	//----- nvinfo : EIATTR_SPARSE_MMA_MASK
	.align		4
.L_377:
        /*0008*/ 	.byte	0x03, 0x50
        /*000a*/ 	.short	0x0000


	//----- nvinfo : EIATTR_MAXREG_COUNT
	.align		4
        /*000c*/ 	.byte	0x03, 0x1b
        /*000e*/ 	.short	0x00ff


	//----- nvinfo : EIATTR_NUM_BARRIERS
	.align		4
        /*0010*/ 	.byte	0x02, 0x4c
        /*0012*/ 	.byte	0x01
	.zero		1


	//----- nvinfo : EIATTR_MERCURY_ISA_VERSION
	.align		4
        /*0014*/ 	.byte	0x03, 0x5f
        /*0016*/ 	.short	0x0101


	//----- nvinfo : EIATTR_VRC_CTA_INIT_COUNT
	.align		4
        /*0018*/ 	.byte	0x02, 0x4a
	.zero		1
	.zero		1


	//----- nvinfo : EIATTR_EXIT_INSTR_OFFSETS
	.align		4
        /*001c*/ 	.byte	0x04, 0x1c
        /*001e*/ 	.short	(.L_379 - .L_378)


	//   ....[0]....
.L_378:
        /*0020*/ 	.word	0x00000020


	//----- nvinfo : EIATTR_SW_WAR
	.align		4
.L_379:
        /*0024*/ 	.byte	0x04, 0x36
        /*0026*/ 	.short	(.L_381 - .L_380)
.L_380:
        /*0028*/ 	.word	0x00000008
.L_381:


//--------------------- .nv.info._Z16test_make_float1v --------------------------
	.section	.nv.info._Z16test_make_float1v,"",@"SHT_CUDA_INFO"
	.sectionflags	@""
	.align	4


	//----- nvinfo : EIATTR_CUDA_API_VERSION
	.align		4
        /*0000*/ 	.byte	0x04, 0x37
        /*0002*/ 	.short	(.L_383 - .L_382)
.L_382:
        /*0004*/ 	.word	0x00000082


	//----- nvinfo : EIATTR_SPARSE_MMA_MASK
	.align		4
.L_383:
        /*0008*/ 	.byte	0x03, 0x50
        /*000a*/ 	.short	0x0000


	//----- nvinfo : EIATTR_MAXREG_COUNT
	.align		4
        /*000c*/ 	.byte	0x03, 0x1b
        /*000e*/ 	.short	0x00ff


	//----- nvinfo : EIATTR_NUM_BARRIERS
	.align		4
        /*0010*/ 	.byte	0x02, 0x4c
        /*0012*/ 	.byte	0x01
	.zero		1


	//----- nvinfo : EIATTR_MERCURY_ISA_VERSION
	.align		4
        /*0014*/ 	.byte	0x03, 0x5f
        /*0016*/ 	.short	0x0101


	//----- nvinfo : EIATTR_VRC_CTA_INIT_COUNT
	.align		4
        /*0018*/ 	.byte	0x02, 0x4a
	.zero		1
	.zero		1


	//----- nvinfo : EIATTR_EXIT_INSTR_OFFSETS
	.align		4
        /*001c*/ 	.byte	0x04, 0x1c
        /*001e*/ 	.short	(.L_385 - .L_384)


	//   ....[0]....
.L_384:
        /*0020*/ 	.word	0x00000020


	//----- nvinfo : EIATTR_SW_WAR
	.align		4
.L_385:
        /*0024*/ 	.byte	0x04, 0x36
        /*0026*/ 	.short	(.L_387 - .L_386)
.L_386:
        /*0028*/ 	.word	0x00000008
.L_387:


//--------------------- .nv.info._Z20test_make_ulonglong4v --------------------------
	.section	.nv.info._Z20test_make_ulonglong4v,"",@"SHT_CUDA_INFO"
	.sectionflags	@""
	.align	4


	//----- nvinfo : EIATTR_CUDA_API_VERSION
	.align		4
        /*0000*/ 	.byte	0x04, 0x37
        /*0002*/ 	.short	(.L_389 - .L_388)
.L_388:
        /*0004*/ 	.word	0x00000082


	//----- nvinfo : EIATTR_SPARSE_MMA_MASK
	.align		4
.L_389:
        /*0008*/ 	.byte	0x03, 0x50
        /*000a*/ 	.short	0x0000


	//----- nvinfo : EIATTR_MAXREG_COUNT
	.align		4
        /*000c*/ 	.byte	0x03, 0x1b
        /*000e*/ 	.short	0x00ff


	//----- nvinfo : EIATTR_NUM_BARRIERS
	.align		4
        /*0010*/ 	.byte	0x02, 0x4c
        /*0012*/ 	.byte	0x01
	.zero		1


	//----- nvinfo : EIATTR_MERCURY_ISA_VERSION
	.align		4
        /*0014*/ 	.byte	0x03, 0x5f
        /*0016*/ 	.short	0x0101


	//----- nvinfo : EIATTR_VRC_CTA_INIT_COUNT
	.align		4
        /*0018*/ 	.byte	0x02, 0x4a
	.zero		1
	.zero		1


	//----- nvinfo : EIATTR_EXIT_INSTR_OFFSETS
	.align		4
        /*001c*/ 	.byte	0x04, 0x1c
        /*001e*/ 	.short	(.L_391 - .L_390)


	//   ....[0]....
.L_390:
        /*0020*/ 	.word	0x00000020


	//----- nvinfo : EIATTR_SW_WAR
	.align		4
.L_391:
        /*0024*/ 	.byte	0x04, 0x36
        /*0026*/ 	.short	(.L_393 - .L_392)
.L_392:
        /*0028*/ 	.word	0x00000008
.L_393:


//--------------------- .nv.info._Z20test_make_ulonglong3v --------------------------
	.section	.nv.info._Z20test_make_ulonglong3v,"",@"SHT_CUDA_INFO"
	.sectionflags	@""
	.align	4


	//----- nvinfo : EIATTR_CUDA_API_VERSION
	.align		4
        /*0000*/ 	.byte	0x04, 0x37
        /*0002*/ 	.short	(.L_395 - .L_394)
.L_394:
        /*0004*/ 	.word	0x00000082


	//----- nvinfo : EIATTR_SPARSE_MMA_MASK
	.align		4
.L_395:
        /*0008*/ 	.byte	0x03, 0x50
        /*000a*/ 	.short	0x0000


	//----- nvinfo : EIATTR_MAXREG_COUNT
	.align		4
        /*000c*/ 	.byte	0x03, 0x1b
        /*000e*/ 	.short	0x00ff


	//----- nvinfo : EIATTR_NUM_BARRIERS
	.align		4
        /*0010*/ 	.byte	0x02, 0x4c
        /*0012*/ 	.byte	0x01
	.zero		1


	//----- nvinfo : EIATTR_MERCURY_ISA_VERSION
	.align		4
        /*0014*/ 	.byte	0x03, 0x5f
        /*0016*/ 	.short	0x0101


	//----- nvinfo : EIATTR_VRC_CTA_INIT_COUNT
	.align		4
        /*0018*/ 	.byte	0x02, 0x4a
	.zero		1
	.zero		1


	//----- nvinfo : EIATTR_EXIT_INSTR_OFFSETS
	.align		4
        /*001c*/ 	.byte	0x04, 0x1c
        /*001e*/ 	.short	(.L_397 - .L_396)


	//   ....[0]....
.L_396:
        /*0020*/ 	.word	0x00000020


	//----- nvinfo : EIATTR_SW_WAR
	.align		4
.L_397:
        /*0024*/ 	.byte	0x04, 0x36
        /*0026*/ 	.short	(.L_399 - .L_398)
.L_398:
        /*0028*/ 	.word	0x00000008
.L_399:


//--------------------- .nv.info._Z20test_make_ulonglong2v --------------------------
	.section	.nv.info._Z20test_make_ulonglong2v,"",@"SHT_CUDA_INFO"
	.sectionflags	@""
	.align	4


	//----- nvinfo : EIATTR_CUDA_API_VERSION
	.align		4
        /*0000*/ 	.byte	0x04, 0x37
        /*0002*/ 	.short	(.L_401 - .L_400)
.L_400:
        /*0004*/ 	.word	0x00000082


	//----- nvinfo : EIATTR_SPARSE_MMA_MASK
	.align		4
.L_401:
        /*0008*/ 	.byte	0x03, 0x50
        /*000a*/ 	.short	0x0000


	//----- nvinfo : EIATTR_MAXREG_COUNT
	.align		4
        /*000c*/ 	.byte	0x03, 0x1b
        /*000e*/ 	.short	0x00ff


	//----- nvinfo : EIATTR_NUM_BARRIERS
	.align		4
        /*0010*/ 	.byte	0x02, 0x4c
        /*0012*/ 	.byte	0x01
	.zero		1


	//----- nvinfo : EIATTR_MERCURY_ISA_VERSION
	.align		4
        /*0014*/ 	.byte	0x03, 0x5f
        /*0016*/ 	.short	0x0101


	//----- nvinfo : EIATTR_VRC_CTA_INIT_COUNT
	.align		4
        /*0018*/ 	.byte	0x02, 0x4a
	.zero		1
	.zero		1


	//----- nvinfo : EIATTR_EXIT_INSTR_OFFSETS
	.align		4
        /*001c*/ 	.byte	0x04, 0x1c
        /*001e*/ 	.short	(.L_403 - .L_402)


	//   ....[0]....
.L_402:
        /*0020*/ 	.word	0x00000020


	//----- nvinfo : EIATTR_SW_WAR
	.align		4
.L_403:
        /*0024*/ 	.byte	0x04, 0x36
        /*0026*/ 	.short	(.L_405 - .L_404)
.L_404:
        /*0028*/ 	.word	0x00000008
.L_405:


//--------------------- .nv.info._Z20test_make_ulonglong1v --------------------------
	.section	.nv.info._Z20test_make_ulonglong1v,"",@"SHT_CUDA_INFO"
	.sectionflags	@""
	.align	4


	//----- nvinfo : EIATTR_CUDA_API_VERSION
	.align		4
        /*0000*/ 	.byte	0x04, 0x37
        /*0002*/ 	.short	(.L_407 - .L_406)
.L_406:
        /*0004*/ 	.word	0x00000082


	//----- nvinfo : EIATTR_SPARSE_MMA_MASK
	.align		4
.L_407:
        /*0008*/ 	.byte	0x03, 0x50
        /*000a*/ 	.short	0x0000


	//----- nvinfo : EIATTR_MAXREG_COUNT
	.align		4
        /*000c*/ 	.byte	0x03, 0x1b
        /*000e*/ 	.short	0x00ff


	//----- nvinfo : EIATTR_NUM_BARRIERS
	.align		4
        /*0010*/ 	.byte	0x02, 0x4c
        /*0012*/ 	.byte	0x01
	.zero		1


	//----- nvinfo : EIATTR_MERCURY_ISA_VERSION
	.align		4
        /*0014*/ 	.byte	0x03, 0x5f
        /*0016*/ 	.short	0x0101


	//----- nvinfo : EIATTR_VRC_CTA_INIT_COUNT
	.align		4
        /*0018*/ 	.byte	0x02, 0x4a
	.zero		1
	.zero		1


	//----- nvinfo : EIATTR_EXIT_INSTR_OFFSETS
	.align		4
        /*001c*/ 	.byte	0x04, 0x1c
        /*001e*/ 	.short	(.L_409 - .L_408)


	//   ....[0]....
.L_408:
        /*0020*/ 	.word	0x00000020


	//----- nvinfo : EIATTR_SW_WAR
	.align		4
.L_409:
        /*0024*/ 	.byte	0x04, 0x36
        /*0026*/ 	.short	(.L_411 - .L_410)
.L_410:
        /*0028*/ 	.word	0x00000008
.L_411:


//--------------------- .nv.info._Z19test_make_longlong4v --------------------------
	.section	.nv.info._Z19test_make_longlong4v,"",@"SHT_CUDA_INFO"
	.sectionflags	@""
	.align	4


	//----- nvinfo : EIATTR_CUDA_API_VERSION
	.align		4
        /*0000*/ 	.byte	0x04, 0x37
        /*0002*/ 	.short	(.L_413 - .L_412)
.L_412:
        /*0004*/ 	.word	0x00000082


	//----- nvinfo : EIATTR_SPARSE_MMA_MASK
	.align		4
.L_413:
        /*0008*/ 	.byte	0x03, 0x50
        /*000a*/ 	.short	0x0000


	//----- nvinfo : EIATTR_MAXREG_COUNT
	.align		4
        /*000c*/ 	.byte	0x03, 0x1b
        /*000e*/ 	.short	0x00ff


	//----- nvinfo : EIATTR_NUM_BARRIERS
	.align		4
        /*0010*/ 	.byte	0x02, 0x4c
        /*0012*/ 	.byte	0x01
	.zero		1


	//----- nvinfo : EIATTR_MERCURY_ISA_VERSION
	.align		4
        /*0014*/ 	.byte	0x03, 0x5f
        /*0016*/ 	.short	0x0101


	//----- nvinfo : EIATTR_VRC_CTA_INIT_COUNT
	.align		4
        /*0018*/ 	.byte	0x02, 0x4a
	.zero		1
	.zero		1


	//----- nvinfo : EIATTR_EXIT_INSTR_OFFSETS
	.align		4
        /*001c*/ 	.byte	0x04, 0x1c
        /*001e*/ 	.short	(.L_415 - .L_414)


	//   ....[0]....
.L_414:
        /*0020*/ 	.word	0x00000020


	//----- nvinfo : EIATTR_SW_WAR
	.align		4
.L_415:
        /*0024*/ 	.byte	0x04, 0x36
        /*0026*/ 	.short	(.L_417 - .L_416)
.L_416:
        /*0028*/ 	.word	0x00000008
.L_417:


//--------------------- .nv.info._Z19test_make_longlong3v --------------------------
	.section	.nv.info._Z19test_make_longlong3v,"",@"SHT_CUDA_INFO"
	.sectionflags	@""
	.align	4


	//----- nvinfo : EIATTR_CUDA_API_VERSION
	.align		4
        /*0000*/ 	.byte	0x04, 0x37
        /*0002*/ 	.short	(.L_419 - .L_418)
.L_418:
        /*0004*/ 	.word	0x00000082


	//----- nvinfo : EIATTR_SPARSE_MMA_MASK
	.align		4
.L_419:
        /*0008*/ 	.byte	0x03, 0x50
        /*000a*/ 	.short	0x0000


	//----- nvinfo : EIATTR_MAXREG_COUNT
	.align		4
        /*000c*/ 	.byte	0x03, 0x1b
        /*000e*/ 	.short	0x00ff


	//----- nvinfo : EIATTR_NUM_BARRIERS
	.align		4
        /*0010*/ 	.byte	0x02, 0x4c
        /*0012*/ 	.byte	0x01
	.zero		1


	//----- nvinfo : EIATTR_MERCURY_ISA_VERSION
	.align		4
        /*0014*/ 	.byte	0x03, 0x5f
        /*0016*/ 	.short	0x0101


	//----- nvinfo : EIATTR_VRC_CTA_INIT_COUNT
	.align		4
        /*0018*/ 	.byte	0x02, 0x4a
	.zero		1
	.zero		1


	//----- nvinfo : EIATTR_EXIT_INSTR_OFFSETS
	.align		4
        /*001c*/ 	.byte	0x04, 0x1c
        /*001e*/ 	.short	(.L_421 - .L_420)


	//   ....[0]....
.L_420:
        /*0020*/ 	.word	0x00000020


	//----- nvinfo : EIATTR_SW_WAR
	.align		4
.L_421:
        /*0024*/ 	.byte	0x04, 0x36
        /*0026*/ 	.short	(.L_423 - .L_422)
.L_422:
        /*0028*/ 	.word	0x00000008
.L_423:


//--------------------- .nv.info._Z19test_make_longlong2v --------------------------
	.section	.nv.info._Z19test_make_longlong2v,"",@"SHT_CUDA_INFO"
	.sectionflags	@""
	.align	4


	//----- nvinfo : EIATTR_CUDA_API_VERSION
	.align		4
        /*0000*/ 	.byte	0x04, 0x37
        /*0002*/ 	.short	(.L_425 - .L_424)
.L_424:
        /*0004*/ 	.word	0x00000082


	//----- nvinfo : EIATTR_SPARSE_MMA_MASK
	.align		4
.L_425:
        /*0008*/ 	.byte	0x03, 0x50
        /*000a*/ 	.short	0x0000


	//----- nvinfo : EIATTR_MAXREG_COUNT
	.align		4
        /*000c*/ 	.byte	0x03, 0x1b
        /*000e*/ 	.short	0x00ff


	//----- nvinfo : EIATTR_NUM_BARRIERS
	.align		4
        /*0010*/ 	.byte	0x02, 0x4c
        /*0012*/ 	.byte	0x01
	.zero		1


	//----- nvinfo : EIATTR_MERCURY_ISA_VERSION
	.align		4
        /*0014*/ 	.byte	0x03, 0x5f
        /*0016*/ 	.short	0x0101


	//----- nvinfo : EIATTR_VRC_CTA_INIT_COUNT
	.align		4
        /*0018*/ 	.byte	0x02, 0x4a
	.zero		1
	.zero		1


	//----- nvinfo : EIATTR_EXIT_INSTR_OFFSETS
	.align		4
        /*001c*/ 	.byte	0x04, 0x1c
        /*001e*/ 	.short	(.L_427 - .L_426)


	//   ....[0]....
.L_426:
        /*0020*/ 	.word	0x00000020


	//----- nvinfo : EIATTR_SW_WAR
	.align		4
.L_427:
        /*0024*/ 	.byte	0x04, 0x36
        /*0026*/ 	.short	(.L_429 - .L_428)
.L_428:
        /*0028*/ 	.word	0x00000008
.L_429:


//--------------------- .nv.info._Z19test_make_longlong1v --------------------------
	.section	.nv.info._Z19test_make_longlong1v,"",@"SHT_CUDA_INFO"
	.sectionflags	@""
	.align	4


	//----- nvinfo : EIATTR_CUDA_API_VERSION
	.align		4
        /*0000*/ 	.byte	0x04, 0x37
        /*0002*/ 	.short	(.L_431 - .L_430)
.L_430:
        /*0004*/ 	.word	0x00000082


	//----- nvinfo : EIATTR_SPARSE_MMA_MASK
	.align		4
.L_431:
        /*0008*/ 	.byte	0x03, 0x50
        /*000a*/ 	.short	0x0000


	//----- nvinfo : EIATTR_MAXREG_COUNT
	.align		4
        /*000c*/ 	.byte	0x03, 0x1b
        /*000e*/ 	.short	0x00ff


	//----- nvinfo : EIATTR_NUM_BARRIERS
	.align		4
        /*0010*/ 	.byte	0x02, 0x4c
        /*0012*/ 	.byte	0x01
	.zero		1


	//----- nvinfo : EIATTR_MERCURY_ISA_VERSION
	.align		4
        /*0014*/ 	.byte	0x03, 0x5f
        /*0016*/ 	.short	0x0101


	//----- nvinfo : EIATTR_VRC_CTA_INIT_COUNT
	.align		4
        /*0018*/ 	.byte	0x02, 0x4a
	.zero		1
	.zero		1


	//----- nvinfo : EIATTR_EXIT_INSTR_OFFSETS
	.align		4
        /*001c*/ 	.byte	0x04, 0x1c
        /*001e*/ 	.short	(.L_433 - .L_432)


	//   ....[0]....
.L_432:
        /*0020*/ 	.word	0x00000020


	//----- nvinfo : EIATTR_SW_WAR
	.align		4
.L_433:
        /*0024*/ 	.byte	0x04, 0x36
        /*0026*/ 	.short	(.L_435 - .L_434)
.L_434:
        /*0028*/ 	.word	0x00000008
.L_435:


//--------------------- .nv.info._Z16test_make_ulong4v --------------------------
	.section	.nv.info._Z16test_make_ulong4v,"",@"SHT_CUDA_INFO"
	.sectionflags	@""
	.align	4


	//----- nvinfo : EIATTR_CUDA_API_VERSION
	.align		4
        /*0000*/ 	.byte	0x04, 0x37
        /*0002*/ 	.short	(.L_437 - .L_436)
.L_436:
        /*0004*/ 	.word	0x00000082


	//----- nvinfo : EIATTR_SPARSE_MMA_MASK
	.align		4
.L_437:
        /*0008*/ 	.byte	0x03, 0x50
        /*000a*/ 	.short	0x0000


	//----- nvinfo : EIATTR_MAXREG_COUNT
	.align		4
        /*000c*/ 	.byte	0x03, 0x1b
        /*000e*/ 	.short	0x00ff


	//----- nvinfo : EIATTR_NUM_BARRIERS
	.align		4
        /*0010*/ 	.byte	0x02, 0x4c
        /*0012*/ 	.byte	0x01
	.zero		1


	//----- nvinfo : EIATTR_MERCURY_ISA_VERSION
	.align		4
        /*0014*/ 	.byte	0x03, 0x5f
        /*0016*/ 	.short	0x0101


	//----- nvinfo : EIATTR_VRC_CTA_INIT_COUNT
	.align		4
        /*0018*/ 	.byte	0x02, 0x4a
	.zero		1
	.zero		1


	//----- nvinfo : EIATTR_EXIT_INSTR_OFFSETS
	.align		4
        /*001c*/ 	.byte	0x04, 0x1c
        /*001e*/ 	.short	(.L_439 - .L_438)


	//   ....[0]....
.L_438:
        /*0020*/ 	.word	0x00000020


	//----- nvinfo : EIATTR_SW_WAR
	.align		4
.L_439:
        /*0024*/ 	.byte	0x04, 0x36
        /*0026*/ 	.short	(.L_441 - .L_440)
.L_440:
        /*0028*/ 	.word	0x00000008
.L_441:


//--------------------- .nv.info._Z16test_make_ulong3v --------------------------
	.section	.nv.info._Z16test_make_ulong3v,"",@"SHT_CUDA_INFO"
	.sectionflags	@""
	.align	4


	//----- nvinfo : EIATTR_CUDA_API_VERSION
	.align		4
        /*0000*/ 	.byte	0x04, 0x37
        /*0002*/ 	.short	(.L_443 - .L_442)
.L_442:
        /*0004*/ 	.word	0x00000082


	//----- nvinfo : EIATTR_SPARSE_MMA_MASK
	.align		4
.L_443:
        /*0008*/ 	.byte	0x03, 0x50
        /*000a*/ 	.short	0x0000


	//----- nvinfo : EIATTR_MAXREG_COUNT
	.align		4
        /*000c*/ 	.byte	0x03, 0x1b
        /*000e*/ 	.short	0x00ff


	//----- nvinfo : EIATTR_NUM_BARRIERS
	.align		4
        /*0010*/ 	.byte	0x02, 0x4c
        /*0012*/ 	.byte	0x01
	.zero		1


	//----- nvinfo : EIATTR_MERCURY_ISA_VERSION
	.align		4
        /*0014*/ 	.byte	0x03, 0x5f
        /*0016*/ 	.short	0x0101


	//----- nvinfo : EIATTR_VRC_CTA_INIT_COUNT
	.align		4
        /*0018*/ 	.byte	0x02, 0x4a
	.zero		1
	.zero		1


	//----- nvinfo : EIATTR_EXIT_INSTR_OFFSETS
	.align		4
        /*001c*/ 	.byte	0x04, 0x1c
        /*001e*/ 	.short	(.L_445 - .L_444)


	//   ....[0]....
.L_444:
        /*0020*/ 	.word	0x00000020


	//----- nvinfo : EIATTR_SW_WAR
	.align		4
.L_445:
        /*0024*/ 	.byte	0x04, 0x36
        /*0026*/ 	.short	(.L_447 - .L_446)
.L_446:
        /*0028*/ 	.word	0x00000008
.L_447:


//--------------------- .nv.info._Z16test_make_ulong2v --------------------------
	.section	.nv.info._Z16test_make_ulong2v,"",@"SHT_CUDA_INFO"
	.sectionflags	@""
	.align	4


	//----- nvinfo : EIATTR_CUDA_API_VERSION
	.align		4
        /*0000*/ 	.byte	0x04, 0x37
        /*0002*/ 	.short	(.L_449 - .L_448)
.L_448:
        /*0004*/ 	.word	0x00000082


	//----- nvinfo : EIATTR_SPARSE_MMA_MASK
	.align		4
.L_449:
        /*0008*/ 	.byte	0x03, 0x50
        /*000a*/ 	.short	0x0000


	//----- nvinfo : EIATTR_MAXREG_COUNT
	.align		4
        /*000c*/ 	.byte	0x03, 0x1b
        /*000e*/ 	.short	0x00ff


	//----- nvinfo : EIATTR_NUM_BARRIERS
	.align		4
        /*0010*/ 	.byte	0x02, 0x4c
        /*0012*/ 	.byte	0x01
	.zero		1


	//----- nvinfo : EIATTR_MERCURY_ISA_VERSION
	.align		4
        /*0014*/ 	.byte	0x03, 0x5f
        /*0016*/ 	.short	0x0101


	//----- nvinfo : EIATTR_VRC_CTA_INIT_COUNT
	.align		4
        /*0018*/ 	.byte	0x02, 0x4a
	.zero		1
	.zero		1


	//----- nvinfo : EIATTR_EXIT_INSTR_OFFSETS
	.align		4
        /*001c*/ 	.byte	0x04, 0x1c
        /*001e*/ 	.short	(.L_451 - .L_450)


	//   ....[0]....
.L_450:
        /*0020*/ 	.word	0x00000020


	//----- nvinfo : EIATTR_SW_WAR
	.align		4
.L_451:
        /*0024*/ 	.byte	0x04, 0x36
        /*0026*/ 	.short	(.L_453 - .L_452)
.L_452:
        /*0028*/ 	.word	0x00000008
.L_453:


//--------------------- .nv.info._Z16test_make_ulong1v --------------------------
	.section	.nv.info._Z16test_make_ulong1v,"",@"SHT_CUDA_INFO"
	.sectionflags	@""
	.align	4


	//----- nvinfo : EIATTR_CUDA_API_VERSION
	.align		4
        /*0000*/ 	.byte	0x04, 0x37
        /*0002*/ 	.short	(.L_455 - .L_454)
.L_454:
        /*0004*/ 	.word	0x00000082


	//----- nvinfo : EIATTR_SPARSE_MMA_MASK
	.align		4
.L_455:
        /*0008*/ 	.byte	0x03, 0x50
        /*000a*/ 	.short	0x0000


	//----- nvinfo : EIATTR_MAXREG_COUNT
	.align		4
        /*000c*/ 	.byte	0x03, 0x1b
        /*000e*/ 	.short	0x00ff


	//----- nvinfo : EIATTR_NUM_BARRIERS
	.align		4
        /*0010*/ 	.byte	0x02, 0x4c
        /*0012*/ 	.byte	0x01
	.zero		1


	//----- nvinfo : EIATTR_MERCURY_ISA_VERSION
	.align		4
        /*0014*/ 	.byte	0x03, 0x5f
        /*0016*/ 	.short	0x0101


	//----- nvinfo : EIATTR_VRC_CTA_INIT_COUNT
	.align		4
        /*0018*/ 	.byte	0x02, 0x4a
	.zero		1
	.zero		1


	//----- nvinfo : EIATTR_EXIT_INSTR_OFFSETS
	.align		4
        /*001c*/ 	.byte	0x04, 0x1c
        /*001e*/ 	.short	(.L_457 - .L_456)


	//   ....[0]....
.L_456:
        /*0020*/ 	.word	0x00000020


	//----- nvinfo : EIATTR_SW_WAR
	.align		4
.L_457:
        /*0024*/ 	.byte	0x04, 0x36
        /*0026*/ 	.short	(.L_459 - .L_458)
.L_458:
        /*0028*/ 	.word	0x00000008
.L_459:


//--------------------- .nv.info._Z15test_make_long4v --------------------------
	.section	.nv.info._Z15test_make_long4v,"",@"SHT_CUDA_INFO"
	.sectionflags	@""
	.align	4


	//----- nvinfo : EIATTR_CUDA_API_VERSION
	.align		4
        /*0000*/ 	.byte	0x04, 0x37
        /*0002*/ 	.short	(.L_461 - .L_460)
.L_460:
        /*0004*/ 	.word	0x00000082


	//----- nvinfo : EIATTR_SPARSE_MMA_MASK
	.align		4
.L_461:
        /*0008*/ 	.byte	0x03, 0x50
        /*000a*/ 	.short	0x0000


	//----- nvinfo : EIATTR_MAXREG_COUNT
	.align		4
        /*000c*/ 	.byte	0x03, 0x1b
        /*000e*/ 	.short	0x00ff


	//----- nvinfo : EIATTR_NUM_BARRIERS
	.align		4
        /*0010*/ 	.byte	0x02, 0x4c
        /*0012*/ 	.byte	0x01
	.zero		1


	//----- nvinfo : EIATTR_MERCURY_ISA_VERSION
	.align		4
        /*0014*/ 	.byte	0x03, 0x5f
        /*0016*/ 	.short	0x0101


	//----- nvinfo : EIATTR_VRC_CTA_INIT_COUNT
	.align		4
        /*0018*/ 	.byte	0x02, 0x4a
	.zero		1
	.zero		1


	//----- nvinfo : EIATTR_EXIT_INSTR_OFFSETS
	.align		4
        /*001c*/ 	.byte	0x04, 0x1c
        /*001e*/ 	.short	(.L_463 - .L_462)


	//   ....[0]....
.L_462:
        /*0020*/ 	.word	0x00000020


	//----- nvinfo : EIATTR_SW_WAR
	.align		4
.L_463:
        /*0024*/ 	.byte	0x04, 0x36
        /*0026*/ 	.short	(.L_465 - .L_464)
.L_464:
        /*0028*/ 	.word	0x00000008
.L_465:


//--------------------- .nv.info._Z15test_make_long3v --------------------------
	.section	.nv.info._Z15test_make_long3v,"",@"SHT_CUDA_INFO"
	.sectionflags	@""
	.align	4


	//----- nvinfo : EIATTR_CUDA_API_VERSION
	.align		4
        /*0000*/ 	.byte	0x04, 0x37
        /*0002*/ 	.short	(.L_467 - .L_466)
.L_466:
        /*0004*/ 	.word	0x00000082


	//----- nvinfo : EIATTR_SPARSE_MMA_MASK
	.align		4
.L_467:
        /*0008*/ 	.byte	0x03, 0x50
        /*000a*/ 	.short	0x0000


	//----- nvinfo : EIATTR_MAXREG_COUNT
	.align		4
        /*000c*/ 	.byte	0x03, 0x1b
        /*000e*/ 	.short	0x00ff


	//----- nvinfo : EIATTR_NUM_BARRIERS
	.align		4
        /*0010*/ 	.byte	0x02, 0x4c
        /*0012*/ 	.byte	0x01
	.zero		1


	//----- nvinfo : EIATTR_MERCURY_ISA_VERSION
	.align		4
        /*0014*/ 	.byte	0x03, 0x5f
        /*0016*/ 	.short	0x0101


	//----- nvinfo : EIATTR_VRC_CTA_INIT_COUNT
	.align		4
        /*0018*/ 	.byte	0x02, 0x4a
	.zero		1
	.zero		1


	//----- nvinfo : EIATTR_EXIT_INSTR_OFFSETS
	.align		4
        /*001c*/ 	.byte	0x04, 0x1c
        /*001e*/ 	.short	(.L_469 - .L_468)


	//   ....[0]....
.L_468:
        /*0020*/ 	.word	0x00000020


	//----- nvinfo : EIATTR_SW_WAR
	.align		4
.L_469:
        /*0024*/ 	.byte	0x04, 0x36
        /*0026*/ 	.short	(.L_471 - .L_470)
.L_470:
        /*0028*/ 	.word	0x00000008
.L_471:


//--------------------- .nv.info._Z15test_make_long2v --------------------------
	.section	.nv.info._Z15test_make_long2v,"",@"SHT_CUDA_INFO"
	.sectionflags	@""
	.align	4


	//----- nvinfo : EIATTR_CUDA_API_VERSION
	.align		4
        /*0000*/ 	.byte	0x04, 0x37
        /*0002*/ 	.short	(.L_473 - .L_472)
.L_472:
        /*0004*/ 	.word	0x00000082


	//----- nvinfo : EIATTR_SPARSE_MMA_MASK
	.align		4
.L_473:
        /*0008*/ 	.byte	0x03, 0x50
        /*000a*/ 	.short	0x0000


	//----- nvinfo : EIATTR_MAXREG_COUNT
	.align		4
        /*000c*/ 	.byte	0x03, 0x1b
        /*000e*/ 	.short	0x00ff


	//----- nvinfo : EIATTR_NUM_BARRIERS
	.align		4
        /*0010*/ 	.byte	0x02, 0x4c
        /*0012*/ 	.byte	0x01
	.zero		1


	//----- nvinfo : EIATTR_MERCURY_ISA_VERSION
	.align		4
        /*0014*/ 	.byte	0x03, 0x5f
        /*0016*/ 	.short	0x0101


	//----- nvinfo : EIATTR_VRC_CTA_INIT_COUNT
	.align		4
        /*0018*/ 	.byte	0x02, 0x4a
	.zero		1
	.zero		1


	//----- nvinfo : EIATTR_EXIT_INSTR_OFFSETS
	.align		4
        /*001c*/ 	.byte	0x04, 0x1c
        /*001e*/ 	.short	(.L_475 - .L_474)


	//   ....[0]....
.L_474:
        /*0020*/ 	.word	0x00000020


	//----- nvinfo : EIATTR_SW_WAR
	.align		4
.L_475:
        /*0024*/ 	.byte	0x04, 0x36
        /*0026*/ 	.short	(.L_477 - .L_476)
.L_476:
        /*0028*/ 	.word	0x00000008
.L_477:


//--------------------- .nv.info._Z15test_make_long1v --------------------------
	.section	.nv.info._Z15test_make_long1v,"",@"SHT_CUDA_INFO"
	.sectionflags	@""
	.align	4


	//----- nvinfo : EIATTR_CUDA_API_VERSION
	.align		4
        /*0000*/ 	.byte	0x04, 0x37
        /*0002*/ 	.short	(.L_479 - .L_478)
.L_478:
        /*0004*/ 	.word	0x00000082


	//----- nvinfo : EIATTR_SPARSE_MMA_MASK
	.align		4
.L_479:
        /*0008*/ 	.byte	0x03, 0x50
        /*000a*/ 	.short	0x0000


	//----- nvinfo : EIATTR_MAXREG_COUNT
	.align		4
        /*000c*/ 	.byte	0x03, 0x1b
        /*000e*/ 	.short	0x00ff


	//----- nvinfo : EIATTR_NUM_BARRIERS
	.align		4
        /*0010*/ 	.byte	0x02, 0x4c
        /*0012*/ 	.byte	0x01
	.zero		1


	//----- nvinfo : EIATTR_MERCURY_ISA_VERSION
	.align		4
        /*0014*/ 	.byte	0x03, 0x5f
        /*0016*/ 	.short	0x0101


	//----- nvinfo : EIATTR_VRC_CTA_INIT_COUNT
	.align		4
        /*0018*/ 	.byte	0x02, 0x4a
	.zero		1
	.zero		1


	//----- nvinfo : EIATTR_EXIT_INSTR_OFFSETS
	.align		4
        /*001c*/ 	.byte	0x04, 0x1c
        /*001e*/ 	.short	(.L_481 - .L_480)


	//   ....[0]....
.L_480:
        /*0020*/ 	.word	0x00000020


	//----- nvinfo : EIATTR_SW_WAR
	.align		4
.L_481:
        /*0024*/ 	.byte	0x04, 0x36
        /*0026*/ 	.short	(.L_483 - .L_482)
.L_482:
        /*0028*/ 	.word	0x00000008
.L_483:


//--------------------- .nv.info._Z15test_make_uint4v --------------------------
	.section	.nv.info._Z15test_make_uint4v,"",@"SHT_CUDA_INFO"
	.sectionflags	@""
	.align	4


	//----- nvinfo : EIATTR_CUDA_API_VERSION
	.align		4
        /*0000*/ 	.byte	0x04, 0x37
        /*0002*/ 	.short	(.L_485 - .L_484)
.L_484:
        /*0004*/ 	.word	0x00000082


	//----- nvinfo : EIATTR_SPARSE_MMA_MASK
	.align		4
.L_485:
        /*0008*/ 	.byte	0x03, 0x50
        /*000a*/ 	.short	0x0000


	//----- nvinfo : EIATTR_MAXREG_COUNT
	.align		4
        /*000c*/ 	.byte	0x03, 0x1b
        /*000e*/ 	.short	0x00ff


	//----- nvinfo : EIATTR_NUM_BARRIERS
	.align		4
        /*0010*/ 	.byte	0x02, 0x4c
        /*0012*/ 	.byte	0x01
	.zero		1


	//----- nvinfo : EIATTR_MERCURY_ISA_VERSION
	.align		4
        /*0014*/ 	.byte	0x03, 0x5f
        /*0016*/ 	.short	0x0101


	//----- nvinfo : EIATTR_VRC_CTA_INIT_COUNT
	.align		4
        /*0018*/ 	.byte	0x02, 0x4a
	.zero		1
	.zero		1


	//----- nvinfo : EIATTR_EXIT_INSTR_OFFSETS
	.align		4
        /*001c*/ 	.byte	0x04, 0x1c
        /*001e*/ 	.short	(.L_487 - .L_486)


	//   ....[0]....
.L_486:
        /*0020*/ 	.word	0x00000020


	//----- nvinfo : EIATTR_SW_WAR
	.align		4
.L_487:
        /*0024*/ 	.byte	0x04, 0x36
        /*0026*/ 	.short	(.L_489 - .L_488)
.L_488:
        /*0028*/ 	.word	0x00000008
.L_489:


//--------------------- .nv.info._Z15test_make_uint3v --------------------------
	.section	.nv.info._Z15test_make_uint3v,"",@"SHT_CUDA_INFO"
	.sectionflags	@""
	.align	4


	//----- nvinfo : EIATTR_CUDA_API_VERSION
	.align		4
        /*0000*/ 	.byte	0x04, 0x37
        /*0002*/ 	.short	(.L_491 - .L_490)
.L_490:
        /*0004*/ 	.word	0x00000082


	//----- nvinfo : EIATTR_SPARSE_MMA_MASK
	.align		4
.L_491:
        /*0008*/ 	.byte	0x03, 0x50
        /*000a*/ 	.short	0x0000


	//----- nvinfo : EIATTR_MAXREG_COUNT
	.align		4
        /*000c*/ 	.byte	0x03, 0x1b
        /*000e*/ 	.short	0x00ff


	//----- nvinfo : EIATTR_NUM_BARRIERS
	.align		4
        /*0010*/ 	.byte	0x02, 0x4c
        /*0012*/ 	.byte	0x01
	.zero		1


	//----- nvinfo : EIATTR_MERCURY_ISA_VERSION
	.align		4
        /*0014*/ 	.byte	0x03, 0x5f
        /*0016*/ 	.short	0x0101


	//----- nvinfo : EIATTR_VRC_CTA_INIT_COUNT
	.align		4
        /*0018*/ 	.byte	0x02, 0x4a
	.zero		1
	.zero		1


	//----- nvinfo : EIATTR_EXIT_INSTR_OFFSETS
	.align		4
        /*001c*/ 	.byte	0x04, 0x1c
        /*001e*/ 	.short	(.L_493 - .L_492)


	//   ....[0]....
.L_492:
        /*0020*/ 	.word	0x00000020


	//----- nvinfo : EIATTR_SW_WAR
	.align		4
.L_493:
        /*0024*/ 	.byte	0x04, 0x36
        /*0026*/ 	.short	(.L_495 - .L_494)
.L_494:
        /*0028*/ 	.word	0x00000008
.L_495:


//--------------------- .nv.info._Z15test_make_uint2v --------------------------
	.section	.nv.info._Z15test_make_uint2v,"",@"SHT_CUDA_INFO"
	.sectionflags	@""
	.align	4


	//----- nvinfo : EIATTR_CUDA_API_VERSION
	.align		4
        /*0000*/ 	.byte	0x04, 0x37
        /*0002*/ 	.short	(.L_497 - .L_496)
.L_496:
        /*0004*/ 	.word	0x00000082


	//----- nvinfo : EIATTR_SPARSE_MMA_MASK
	.align		4
.L_497:
        /*0008*/ 	.byte	0x03, 0x50
        /*000a*/ 	.short	0x0000


	//----- nvinfo : EIATTR_MAXREG_COUNT
	.align		4
        /*000c*/ 	.byte	0x03, 0x1b
        /*000e*/ 	.short	0x00ff


	//----- nvinfo : EIATTR_NUM_BARRIERS
	.align		4
        /*0010*/ 	.byte	0x02, 0x4c
        /*0012*/ 	.byte	0x01
	.zero		1


	//----- nvinfo : EIATTR_MERCURY_ISA_VERSION
	.align		4
        /*0014*/ 	.byte	0x03, 0x5f
        /*0016*/ 	.short	0x0101


	//----- nvinfo : EIATTR_VRC_CTA_INIT_COUNT
	.align		4
        /*0018*/ 	.byte	0x02, 0x4a
	.zero		1
	.zero		1


	//----- nvinfo : EIATTR_EXIT_INSTR_OFFSETS
	.align		4
        /*001c*/ 	.byte	0x04, 0x1c
        /*001e*/ 	.short	(.L_499 - .L_498)


	//   ....[0]....
.L_498:
        /*0020*/ 	.word	0x00000020


	//----- nvinfo : EIATTR_SW_WAR
	.align		4
.L_499:
        /*0024*/ 	.byte	0x04, 0x36
        /*0026*/ 	.short	(.L_501 - .L_500)
.L_500:
        /*0028*/ 	.word	0x00000008
.L_501:


//--------------------- .nv.info._Z15test_make_uint1v --------------------------
	.section	.nv.info._Z15test_make_uint1v,"",@"SHT_CUDA_INFO"
	.sectionflags	@""
	.align	4


	//----- nvinfo : EIATTR_CUDA_API_VERSION
	.align		4
        /*0000*/ 	.byte	0x04, 0x37
        /*0002*/ 	.short	(.L_503 - .L_502)
.L_502:
        /*0004*/ 	.word	0x00000082


	//----- nvinfo : EIATTR_SPARSE_MMA_MASK
	.align		4
.L_503:
        /*0008*/ 	.byte	0x03, 0x50
        /*000a*/ 	.short	0x0000


	//----- nvinfo : EIATTR_MAXREG_COUNT
	.align		4
        /*000c*/ 	.byte	0x03, 0x1b
        /*000e*/ 	.short	0x00ff


	//----- nvinfo : EIATTR_NUM_BARRIERS
	.align		4
        /*0010*/ 	.byte	0x02, 0x4c
        /*0012*/ 	.byte	0x01
	.zero		1


	//----- nvinfo : EIATTR_MERCURY_ISA_VERSION
	.align		4
        /*0014*/ 	.byte	0x03, 0x5f
        /*0016*/ 	.short	0x0101


	//----- nvinfo : EIATTR_VRC_CTA_INIT_COUNT
	.align		4
        /*0018*/ 	.byte	0x02, 0x4a
	.zero		1
	.zero		1


	//----- nvinfo : EIATTR_EXIT_INSTR_OFFSETS
	.align		4
        /*001c*/ 	.byte	0x04, 0x1c
        /*001e*/ 	.short	(.L_505 - .L_504)


	//   ....[0]....
.L_504:
        /*0020*/ 	.word	0x00000020


	//----- nvinfo : EIATTR_SW_WAR
	.align		4
.L_505:
        /*0024*/ 	.byte	0x04, 0x36
        /*0026*/ 	.short	(.L_507 - .L_506)
.L_506:
        /*0028*/ 	.word	0x00000008
.L_507:


//--------------------- .nv.info._Z14test_make_int4v --------------------------
	.section	.nv.info._Z14test_make_int4v,"",@"SHT_CUDA_INFO"
	.sectionflags	@""
	.align	4


	//----- nvinfo : EIATTR_CUDA_API_VERSION
	.align		4
        /*0000*/ 	.byte	0x04, 0x37
        /*0002*/ 	.short	(.L_509 - .L_508)
.L_508:
        /*0004*/ 	.word	0x00000082


	//----- nvinfo : EIATTR_SPARSE_MMA_MASK
	.align		4
.L_509:
        /*0008*/ 	.byte	0x03, 0x50
        /*000a*/ 	.short	0x0000


	//----- nvinfo : EIATTR_MAXREG_COUNT
	.align		4
        /*000c*/ 	.byte	0x03, 0x1b
        /*000e*/ 	.short	0x00ff


	//----- nvinfo : EIATTR_NUM_BARRIERS
	.align		4
        /*0010*/ 	.byte	0x02, 0x4c
        /*0012*/ 	.byte	0x01
	.zero		1


	//----- nvinfo : EIATTR_MERCURY_ISA_VERSION
	.align		4
        /*0014*/ 	.byte	0x03, 0x5f
        /*0016*/ 	.short	0x0101


	//----- nvinfo : EIATTR_VRC_CTA_INIT_COUNT
	.align		4
        /*0018*/ 	.byte	0x02, 0x4a
	.zero		1
	.zero		1


	//----- nvinfo : EIATTR_EXIT_INSTR_OFFSETS
	.align		4
        /*001c*/ 	.byte	0x04, 0x1c
        /*001e*/ 	.short	(.L_511 - .L_510)


	//   ....[0]....
.L_510:
        /*0020*/ 	.word	0x00000020


	//----- nvinfo : EIATTR_SW_WAR
	.align		4
.L_511:
        /*0024*/ 	.byte	0x04, 0x36
        /*0026*/ 	.short	(.L_513 - .L_512)
.L_512:
        /*0028*/ 	.word	0x00000008
.L_513:


//--------------------- .nv.info._Z14test_make_int3v --------------------------
	.section	.nv.info._Z14test_make_int3v,"",@"SHT_CUDA_INFO"
	.sectionflags	@""
	.align	4


	//----- nvinfo : EIATTR_CUDA_API_VERSION
	.align		4
        /*0000*/ 	.byte	0x04, 0x37
        /*0002*/ 	.short	(.L_515 - .L_514)
.L_514:
        /*0004*/ 	.word	0x00000082


	//----- nvinfo : EIATTR_SPARSE_MMA_MASK
	.align		4
.L_515:
        /*0008*/ 	.byte	0x03, 0x50
        /*000a*/ 	.short	0x0000


	//----- nvinfo : EIATTR_MAXREG_COUNT
	.align		4
        /*000c*/ 	.byte	0x03, 0x1b
        /*000e*/ 	.short	0x00ff


	//----- nvinfo : EIATTR_NUM_BARRIERS
	.align		4
        /*0010*/ 	.byte	0x02, 0x4c
        /*0012*/ 	.byte	0x01
	.zero		1


	//----- nvinfo : EIATTR_MERCURY_ISA_VERSION
	.align		4
        /*0014*/ 	.byte	0x03, 0x5f
        /*0016*/ 	.short	0x0101


	//----- nvinfo : EIATTR_VRC_CTA_INIT_COUNT
	.align		4
        /*0018*/ 	.byte	0x02, 0x4a
	.zero		1
	.zero		1


	//----- nvinfo : EIATTR_EXIT_INSTR_OFFSETS
	.align		4
        /*001c*/ 	.byte	0x04, 0x1c
        /*001e*/ 	.short	(.L_517 - .L_516)


	//   ....[0]....
.L_516:
        /*0020*/ 	.word	0x00000020


	//----- nvinfo : EIATTR_SW_WAR
	.align		4
.L_517:
        /*0024*/ 	.byte	0x04, 0x36
        /*0026*/ 	.short	(.L_519 - .L_518)
.L_518:
        /*0028*/ 	.word	0x00000008
.L_519:


//--------------------- .nv.info._Z14test_make_int2v --------------------------
	.section	.nv.info._Z14test_make_int2v,"",@"SHT_CUDA_INFO"
	.sectionflags	@""
	.align	4


	//----- nvinfo : EIATTR_CUDA_API_VERSION
	.align		4
        /*0000*/ 	.byte	0x04, 0x37
        /*0002*/ 	.short	(.L_521 - .L_520)
.L_520:
        /*0004*/ 	.word	0x00000082


	//----- nvinfo : EIATTR_SPARSE_MMA_MASK
	.align		4
.L_521:
        /*0008*/ 	.byte	0x03, 0x50
        /*000a*/ 	.short	0x0000


	//----- nvinfo : EIATTR_MAXREG_COUNT
	.align		4
        /*000c*/ 	.byte	0x03, 0x1b
        /*000e*/ 	.short	0x00ff


	//----- nvinfo : EIATTR_NUM_BARRIERS
	.align		4
        /*0010*/ 	.byte	0x02, 0x4c
        /*0012*/ 	.byte	0x01
	.zero		1


	//----- nvinfo : EIATTR_MERCURY_ISA_VERSION
	.align		4
        /*0014*/ 	.byte	0x03, 0x5f
        /*0016*/ 	.short	0x0101


	//----- nvinfo : EIATTR_VRC_CTA_INIT_COUNT
	.align		4
        /*0018*/ 	.byte	0x02, 0x4a
	.zero		1
	.zero		1


	//----- nvinfo : EIATTR_EXIT_INSTR_OFFSETS
	.align		4
        /*001c*/ 	.byte	0x04, 0x1c
        /*001e*/ 	.short	(.L_523 - .L_522)


	//   ....[0]....
.L_522:
        /*0020*/ 	.word	0x00000020


	//----- nvinfo : EIATTR_SW_WAR
	.align		4
.L_523:
        /*0024*/ 	.byte	0x04, 0x36
        /*0026*/ 	.short	(.L_525 - .L_524)
.L_524:
        /*0028*/ 	.word	0x00000008
.L_525:


//--------------------- .nv.info._Z14test_make_int1v --------------------------
	.section	.nv.info._Z14test_make_int1v,"",@"SHT_CUDA_INFO"
	.sectionflags	@""
	.align	4


	//----- nvinfo : EIATTR_CUDA_API_VERSION
	.align		4
        /*0000*/ 	.byte	0x04, 0x37
        /*0002*/ 	.short	(.L_527 - .L_526)
.L_526:
        /*0004*/ 	.word	0x00000082


	//----- nvinfo : EIATTR_SPARSE_MMA_MASK
	.align		4
.L_527:
        /*0008*/ 	.byte	0x03, 0x50
        /*000a*/ 	.short	0x0000


	//----- nvinfo : EIATTR_MAXREG_COUNT
	.align		4
        /*000c*/ 	.byte	0x03, 0x1b
        /*000e*/ 	.short	0x00ff


	//----- nvinfo : EIATTR_NUM_BARRIERS
	.align		4
        /*0010*/ 	.byte	0x02, 0x4c
        /*0012*/ 	.byte	0x01
	.zero		1


	//----- nvinfo : EIATTR_MERCURY_ISA_VERSION
	.align		4
        /*0014*/ 	.byte	0x03, 0x5f
        /*0016*/ 	.short	0x0101


	//----- nvinfo : EIATTR_VRC_CTA_INIT_COUNT
	.align		4
        /*0018*/ 	.byte	0x02, 0x4a
	.zero		1
	.zero		1


	//----- nvinfo : EIATTR_EXIT_INSTR_OFFSETS
	.align		4
        /*001c*/ 	.byte	0x04, 0x1c
        /*001e*/ 	.short	(.L_529 - .L_528)


	//   ....[0]....
.L_528:
        /*0020*/ 	.word	0x00000020


	//----- nvinfo : EIATTR_SW_WAR
	.align		4
.L_529:
        /*0024*/ 	.byte	0x04, 0x36
        /*0026*/ 	.short	(.L_531 - .L_530)
.L_530:
        /*0028*/ 	.word	0x00000008
.L_531:


//--------------------- .nv.info._Z17test_make_ushort4v --------------------------
	.section	.nv.info._Z17test_make_ushort4v,"",@"SHT_CUDA_INFO"
	.sectionflags	@""
	.align	4


	//----- nvinfo : EIATTR_CUDA_API_VERSION
	.align		4
        /*0000*/ 	.byte	0x04, 0x37
        /*0002*/ 	.short	(.L_533 - .L_532)
.L_532:
        /*0004*/ 	.word	0x00000082


	//----- nvinfo : EIATTR_SPARSE_MMA_MASK
	.align		4
.L_533:
        /*0008*/ 	.byte	0x03, 0x50
        /*000a*/ 	.short	0x0000


	//----- nvinfo : EIATTR_MAXREG_COUNT
	.align		4
        /*000c*/ 	.byte	0x03, 0x1b
        /*000e*/ 	.short	0x00ff


	//----- nvinfo : EIATTR_NUM_BARRIERS
	.align		4
        /*0010*/ 	.byte	0x02, 0x4c
        /*0012*/ 	.byte	0x01
	.zero		1


	//----- nvinfo : EIATTR_MERCURY_ISA_VERSION
	.align		4
        /*0014*/ 	.byte	0x03, 0x5f
        /*0016*/ 	.short	0x0101


	//----- nvinfo : EIATTR_VRC_CTA_INIT_COUNT
	.align		4
        /*0018*/ 	.byte	0x02, 0x4a
	.zero		1
	.zero		1


	//----- nvinfo : EIATTR_EXIT_INSTR_OFFSETS
	.align		4
        /*001c*/ 	.byte	0x04, 0x1c
        /*001e*/ 	.short	(.L_535 - .L_534)


	//   ....[0]....
.L_534:
        /*0020*/ 	.word	0x00000020


	//----- nvinfo : EIATTR_SW_WAR
	.align		4
.L_535:
        /*0024*/ 	.byte	0x04, 0x36
        /*0026*/ 	.short	(.L_537 - .L_536)
.L_536:
        /*0028*/ 	.word	0x00000008
.L_537:


//--------------------- .nv.info._Z17test_make_ushort3v --------------------------
	.section	.nv.info._Z17test_make_ushort3v,"",@"SHT_CUDA_INFO"
	.sectionflags	@""
	.align	4


	//----- nvinfo : EIATTR_CUDA_API_VERSION
	.align		4
        /*0000*/ 	.byte	0x04, 0x37
        /*0002*/ 	.short	(.L_539 - .L_538)
.L_538:
        /*0004*/ 	.word	0x00000082


	//----- nvinfo : EIATTR_SPARSE_MMA_MASK
	.align		4
.L_539:
        /*0008*/ 	.byte	0x03, 0x50
        /*000a*/ 	.short	0x0000


	//----- nvinfo : EIATTR_MAXREG_COUNT
	.align		4
        /*000c*/ 	.byte	0x03, 0x1b
        /*000e*/ 	.short	0x00ff


	//----- nvinfo : EIATTR_NUM_BARRIERS
	.align		4
        /*0010*/ 	.byte	0x02, 0x4c
        /*0012*/ 	.byte	0x01
	.zero		1


	//----- nvinfo : EIATTR_MERCURY_ISA_VERSION
	.align		4
        /*0014*/ 	.byte	0x03, 0x5f
        /*0016*/ 	.short	0x0101


	//----- nvinfo : EIATTR_VRC_CTA_INIT_COUNT
	.align		4
        /*0018*/ 	.byte	0x02, 0x4a
	.zero		1
	.zero		1


	//----- nvinfo : EIATTR_EXIT_INSTR_OFFSETS
	.align		4
        /*001c*/ 	.byte	0x04, 0x1c
        /*001e*/ 	.short	(.L_541 - .L_540)


	//   ....[0]....
.L_540:
        /*0020*/ 	.word	0x00000020


	//----- nvinfo : EIATTR_SW_WAR
	.align		4
.L_541:
        /*0024*/ 	.byte	0x04, 0x36
        /*0026*/ 	.short	(.L_543 - .L_542)
.L_542:
        /*0028*/ 	.word	0x00000008
.L_543:


//--------------------- .nv.info._Z17test_make_ushort2v --------------------------
	.section	.nv.info._Z17test_make_ushort2v,"",@"SHT_CUDA_INFO"
	.sectionflags	@""
	.align	4


	//----- nvinfo : EIATTR_CUDA_API_VERSION
	.align		4
        /*0000*/ 	.byte	0x04, 0x37
        /*0002*/ 	.short	(.L_545 - .L_544)
.L_544:
        /*0004*/ 	.word	0x00000082


	//----- nvinfo : EIATTR_SPARSE_MMA_MASK
	.align		4
.L_545:
        /*0008*/ 	.byte	0x03, 0x50
        /*000a*/ 	.short	0x0000


	//----- nvinfo : EIATTR_MAXREG_COUNT
	.align		4
        /*000c*/ 	.byte	0x03, 0x1b
        /*000e*/ 	.short	0x00ff


	//----- nvinfo : EIATTR_NUM_BARRIERS
	.align		4
        /*0010*/ 	.byte	0x02, 0x4c
        /*0012*/ 	.byte	0x01
	.zero		1


	//----- nvinfo : EIATTR_MERCURY_ISA_VERSION
	.align		4
        /*0014*/ 	.byte	0x03, 0x5f
        /*0016*/ 	.short	0x0101


	//----- nvinfo : EIATTR_VRC_CTA_INIT_COUNT
	.align		4
        /*0018*/ 	.byte	0x02, 0x4a
	.zero		1
	.zero		1


	//----- nvinfo : EIATTR_EXIT_INSTR_OFFSETS
	.align		4
        /*001c*/ 	.byte	0x04, 0x1c
        /*001e*/ 	.short	(.L_547 - .L_546)


	//   ....[0]....
.L_546:
        /*0020*/ 	.word	0x00000020


	//----- nvinfo : EIATTR_SW_WAR
	.align		4
.L_547:
        /*0024*/ 	.byte	0x04, 0x36
        /*0026*/ 	.short	(.L_549 - .L_548)
.L_548:
        /*0028*/ 	.word	0x00000008
.L_549:


//--------------------- .nv.info._Z17test_make_ushort1v --------------------------
	.section	.nv.info._Z17test_make_ushort1v,"",@"SHT_CUDA_INFO"
	.sectionflags	@""
	.align	4


	//----- nvinfo : EIATTR_CUDA_API_VERSION
	.align		4
        /*0000*/ 	.byte	0x04, 0x37
        /*0002*/ 	.short	(.L_551 - .L_550)
.L_550:
        /*0004*/ 	.word	0x00000082


	//----- nvinfo : EIATTR_SPARSE_MMA_MASK
	.align		4
.L_551:
        /*0008*/ 	.byte	0x03, 0x50
        /*000a*/ 	.short	0x0000


	//----- nvinfo : EIATTR_MAXREG_COUNT
	.align		4
        /*000c*/ 	.byte	0x03, 0x1b
        /*000e*/ 	.short	0x00ff


	//----- nvinfo : EIATTR_NUM_BARRIERS
	.align		4
        /*0010*/ 	.byte	0x02, 0x4c
        /*0012*/ 	.byte	0x01
	.zero		1


	//----- nvinfo : EIATTR_MERCURY_ISA_VERSION
	.align		4
        /*0014*/ 	.byte	0x03, 0x5f
        /*0016*/ 	.short	0x0101


	//----- nvinfo : EIATTR_VRC_CTA_INIT_COUNT
	.align		4
        /*0018*/ 	.byte	0x02, 0x4a
	.zero		1
	.zero		1


	//----- nvinfo : EIATTR_EXIT_INSTR_OFFSETS
	.align		4
        /*001c*/ 	.byte	0x04, 0x1c
        /*001e*/ 	.short	(.L_553 - .L_552)


	//   ....[0]....
.L_552:
        /*0020*/ 	.word	0x00000020


	//----- nvinfo : EIATTR_SW_WAR
	.align		4
.L_553:
        /*0024*/ 	.byte	0x04, 0x36
        /*0026*/ 	.short	(.L_555 - .L_554)
.L_554:
        /*0028*/ 	.word	0x00000008
.L_555:


//--------------------- .nv.info._Z16test_make_short4v --------------------------
	.section	.nv.info._Z16test_make_short4v,"",@"SHT_CUDA_INFO"
	.sectionflags	@""
	.align	4


	//----- nvinfo : EIATTR_CUDA_API_VERSION
	.align		4
        /*0000*/ 	.byte	0x04, 0x37
        /*0002*/ 	.short	(.L_557 - .L_556)
.L_556:
        /*0004*/ 	.word	0x00000082


	//----- nvinfo : EIATTR_SPARSE_MMA_MASK
	.align		4
.L_557:
        /*0008*/ 	.byte	0x03, 0x50
        /*000a*/ 	.short	0x0000


	//----- nvinfo : EIATTR_MAXREG_COUNT
	.align		4
        /*000c*/ 	.byte	0x03, 0x1b
        /*000e*/ 	.short	0x00ff


	//----- nvinfo : EIATTR_NUM_BARRIERS
	.align		4
        /*0010*/ 	.byte	0x02, 0x4c
        /*0012*/ 	.byte	0x01
	.zero		1


	//----- nvinfo : EIATTR_MERCURY_ISA_VERSION
	.align		4
        /*0014*/ 	.byte	0x03, 0x5f
        /*0016*/ 	.short	0x0101


	//----- nvinfo : EIATTR_VRC_CTA_INIT_COUNT
	.align		4
        /*0018*/ 	.byte	0x02, 0x4a
	.zero		1
	.zero		1


	//----- nvinfo : EIATTR_EXIT_INSTR_OFFSETS
	.align		4
        /*001c*/ 	.byte	0x04, 0x1c
        /*001e*/ 	.short	(.L_559 - .L_558)


	//   ....[0]....
.L_558:
        /*0020*/ 	.word	0x00000020


	//----- nvinfo : EIATTR_SW_WAR
	.align		4
.L_559:
        /*0024*/ 	.byte	0x04, 0x36
        /*0026*/ 	.short	(.L_561 - .L_560)
.L_560:
        /*0028*/ 	.word	0x00000008
.L_561:


//--------------------- .nv.info._Z16test_make_short3v --------------------------
	.section	.nv.info._Z16test_make_short3v,"",@"SHT_CUDA_INFO"
	.sectionflags	@""
	.align	4


	//----- nvinfo : EIATTR_CUDA_API_VERSION
	.align		4
        /*0000*/ 	.byte	0x04, 0x37
        /*0002*/ 	.short	(.L_563 - .L_562)
.L_562:
        /*0004*/ 	.word	0x00000082


	//----- nvinfo : EIATTR_SPARSE_MMA_MASK
	.align		4
.L_563:
        /*0008*/ 	.byte	0x03, 0x50
        /*000a*/ 	.short	0x0000


	//----- nvinfo : EIATTR_MAXREG_COUNT
	.align		4
        /*000c*/ 	.byte	0x03, 0x1b
        /*000e*/ 	.short	0x00ff


	//----- nvinfo : EIATTR_NUM_BARRIERS
	.align		4
        /*0010*/ 	.byte	0x02, 0x4c
        /*0012*/ 	.byte	0x01
	.zero		1


	//----- nvinfo : EIATTR_MERCURY_ISA_VERSION
	.align		4
        /*0014*/ 	.byte	0x03, 0x5f
        /*0016*/ 	.short	0x0101


	//----- nvinfo : EIATTR_VRC_CTA_INIT_COUNT
	.align		4
        /*0018*/ 	.byte	0x02, 0x4a
	.zero		1
	.zero		1


	//----- nvinfo : EIATTR_EXIT_INSTR_OFFSETS
	.align		4
        /*001c*/ 	.byte	0x04, 0x1c
        /*001e*/ 	.short	(.L_565 - .L_564)


	//   ....[0]....
.L_564:
        /*0020*/ 	.word	0x00000020


	//----- nvinfo : EIATTR_SW_WAR
	.align		4
.L_565:
        /*0024*/ 	.byte	0x04, 0x36
        /*0026*/ 	.short	(.L_567 - .L_566)
.L_566:
        /*0028*/ 	.word	0x00000008
.L_567:


//--------------------- .nv.info._Z16test_make_short2v --------------------------
	.section	.nv.info._Z16test_make_short2v,"",@"SHT_CUDA_INFO"
	.sectionflags	@""
	.align	4


	//----- nvinfo : EIATTR_CUDA_API_VERSION
	.align		4
        /*0000*/ 	.byte	0x04, 0x37
        /*0002*/ 	.short	(.L_569 - .L_568)
.L_568:
        /*0004*/ 	.word	0x00000082


	//----- nvinfo : EIATTR_SPARSE_MMA_MASK
	.align		4
.L_569:
        /*0008*/ 	.byte	0x03, 0x50
        /*000a*/ 	.short	0x0000


	//----- nvinfo : EIATTR_MAXREG_COUNT
	.align		4
        /*000c*/ 	.byte	0x03, 0x1b
        /*000e*/ 	.short	0x00ff


	//----- nvinfo : EIATTR_NUM_BARRIERS
	.align		4
        /*0010*/ 	.byte	0x02, 0x4c
        /*0012*/ 	.byte	0x01
	.zero		1


	//----- nvinfo : EIATTR_MERCURY_ISA_VERSION
	.align		4
        /*0014*/ 	.byte	0x03, 0x5f
        /*0016*/ 	.short	0x0101


	//----- nvinfo : EIATTR_VRC_CTA_INIT_COUNT
	.align		4
        /*0018*/ 	.byte	0x02, 0x4a
	.zero		1
	.zero		1


	//----- nvinfo : EIATTR_EXIT_INSTR_OFFSETS
	.align		4
        /*001c*/ 	.byte	0x04, 0x1c
        /*001e*/ 	.short	(.L_571 - .L_570)


	//   ....[0]....
.L_570:
        /*0020*/ 	.word	0x00000020


	//----- nvinfo : EIATTR_SW_WAR
	.align		4
.L_571:
        /*0024*/ 	.byte	0x04, 0x36
        /*0026*/ 	.short	(.L_573 - .L_572)
.L_572:
        /*0028*/ 	.word	0x00000008
.L_573:


//--------------------- .nv.info._Z16test_make_short1v --------------------------
	.section	.nv.info._Z16test_make_short1v,"",@"SHT_CUDA_INFO"
	.sectionflags	@""
	.align	4


	//----- nvinfo : EIATTR_CUDA_API_VERSION
	.align		4
        /*0000*/ 	.byte	0x04, 0x37
        /*0002*/ 	.short	(.L_575 - .L_574)
.L_574:
        /*0004*/ 	.word	0x00000082


	//----- nvinfo : EIATTR_SPARSE_MMA_MASK
	.align		4
.L_575:
        /*0008*/ 	.byte	0x03, 0x50
        /*000a*/ 	.short	0x0000


	//----- nvinfo : EIATTR_MAXREG_COUNT
	.align		4
        /*000c*/ 	.byte	0x03, 0x1b
        /*000e*/ 	.short	0x00ff


	//----- nvinfo : EIATTR_NUM_BARRIERS
	.align		4
        /*0010*/ 	.byte	0x02, 0x4c
        /*0012*/ 	.byte	0x01
	.zero		1


	//----- nvinfo : EIATTR_MERCURY_ISA_VERSION
	.align		4
        /*0014*/ 	.byte	0x03, 0x5f
        /*0016*/ 	.short	0x0101


	//----- nvinfo : EIATTR_VRC_CTA_INIT_COUNT
	.align		4
        /*0018*/ 	.byte	0x02, 0x4a
	.zero		1
	.zero		1


	//----- nvinfo : EIATTR_EXIT_INSTR_OFFSETS
	.align		4
        /*001c*/ 	.byte	0x04, 0x1c
        /*001e*/ 	.short	(.L_577 - .L_576)


	//   ....[0]....
.L_576:
        /*0020*/ 	.word	0x00000020


	//----- nvinfo : EIATTR_SW_WAR
	.align		4
.L_577:
        /*0024*/ 	.byte	0x04, 0x36
        /*0026*/ 	.short	(.L_579 - .L_578)
.L_578:
        /*0028*/ 	.word	0x00000008
.L_579:


//--------------------- .nv.info._Z16test_make_uchar4v --------------------------
	.section	.nv.info._Z16test_make_uchar4v,"",@"SHT_CUDA_INFO"
	.sectionflags	@""
	.align	4


	//----- nvinfo : EIATTR_CUDA_API_VERSION
	.align		4
        /*0000*/ 	.byte	0x04, 0x37
        /*0002*/ 	.short	(.L_581 - .L_580)
.L_580:
        /*0004*/ 	.word	0x00000082


	//----- nvinfo : EIATTR_SPARSE_MMA_MASK
	.align		4
.L_581:
        /*0008*/ 	.byte	0x03, 0x50
        /*000a*/ 	.short	0x0000


	//----- nvinfo : EIATTR_MAXREG_COUNT
	.align		4
        /*000c*/ 	.byte	0x03, 0x1b
        /*000e*/ 	.short	0x00ff


	//----- nvinfo : EIATTR_NUM_BARRIERS
	.align		4
        /*0010*/ 	.byte	0x02, 0x4c
        /*0012*/ 	.byte	0x01
	.zero		1


	//----- nvinfo : EIATTR_MERCURY_ISA_VERSION
	.align		4
        /*0014*/ 	.byte	0x03, 0x5f
        /*0016*/ 	.short	0x0101


	//----- nvinfo : EIATTR_VRC_CTA_INIT_COUNT
	.align		4
        /*0018*/ 	.byte	0x02, 0x4a
	.zero		1
	.zero		1


	//----- nvinfo : EIATTR_EXIT_INSTR_OFFSETS
	.align		4
        /*001c*/ 	.byte	0x04, 0x1c
        /*001e*/ 	.short	(.L_583 - .L_582)


	//   ....[0]....
.L_582:
        /*0020*/ 	.word	0x00000020


	//----- nvinfo : EIATTR_SW_WAR
	.align		4
.L_583:
        /*0024*/ 	.byte	0x04, 0x36
        /*0026*/ 	.short	(.L_585 - .L_584)
.L_584:
        /*0028*/ 	.word	0x00000008
.L_585:


//--------------------- .nv.info._Z16test_make_uchar3v --------------------------
	.section	.nv.info._Z16test_make_uchar3v,"",@"SHT_CUDA_INFO"
	.sectionflags	@""
	.align	4


	//----- nvinfo : EIATTR_CUDA_API_VERSION
	.align		4
        /*0000*/ 	.byte	0x04, 0x37
        /*0002*/ 	.short	(.L_587 - .L_586)
.L_586:
        /*0004*/ 	.word	0x00000082


	//----- nvinfo : EIATTR_SPARSE_MMA_MASK
	.align		4
.L_587:
        /*0008*/ 	.byte	0x03, 0x50
        /*000a*/ 	.short	0x0000


	//----- nvinfo : EIATTR_MAXREG_COUNT
	.align		4
        /*000c*/ 	.byte	0x03, 0x1b
        /*000e*/ 	.short	0x00ff


	//----- nvinfo : EIATTR_NUM_BARRIERS
	.align		4
        /*0010*/ 	.byte	0x02, 0x4c
        /*0012*/ 	.byte	0x01
	.zero		1


	//----- nvinfo : EIATTR_MERCURY_ISA_VERSION
	.align		4
        /*0014*/ 	.byte	0x03, 0x5f
        /*0016*/ 	.short	0x0101


	//----- nvinfo : EIATTR_VRC_CTA_INIT_COUNT
	.align		4
        /*0018*/ 	.byte	0x02, 0x4a
	.zero		1
	.zero		1


	//----- nvinfo : EIATTR_EXIT_INSTR_OFFSETS
	.align		4
        /*001c*/ 	.byte	0x04, 0x1c
        /*001e*/ 	.short	(.L_589 - .L_588)


	//   ....[0]....
.L_588:
        /*0020*/ 	.word	0x00000020


	//----- nvinfo : EIATTR_SW_WAR
	.align		4
.L_589:
        /*0024*/ 	.byte	0x04, 0x36
        /*0026*/ 	.short	(.L_591 - .L_590)
.L_590:
        /*0028*/ 	.word	0x00000008
.L_591:


//--------------------- .nv.info._Z16test_make_uchar2v --------------------------
	.section	.nv.info._Z16test_make_uchar2v,"",@"SHT_CUDA_INFO"
	.sectionflags	@""
	.align	4


	//----- nvinfo : EIATTR_CUDA_API_VERSION
	.align		4
        /*0000*/ 	.byte	0x04, 0x37
        /*0002*/ 	.short	(.L_593 - .L_592)
.L_592:
        /*0004*/ 	.word	0x00000082


	//----- nvinfo : EIATTR_SPARSE_MMA_MASK
	.align		4
.L_593:
        /*0008*/ 	.byte	0x03, 0x50
        /*000a*/ 	.short	0x0000


	//----- nvinfo : EIATTR_MAXREG_COUNT
	.align		4
        /*000c*/ 	.byte	0x03, 0x1b
        /*000e*/ 	.short	0x00ff


	//----- nvinfo : EIATTR_NUM_BARRIERS
	.align		4
        /*0010*/ 	.byte	0x02, 0x4c
        /*0012*/ 	.byte	0x01
	.zero		1


	//----- nvinfo : EIATTR_MERCURY_ISA_VERSION
	.align		4
        /*0014*/ 	.byte	0x03, 0x5f
        /*0016*/ 	.short	0x0101


	//----- nvinfo : EIATTR_VRC_CTA_INIT_COUNT
	.align		4
        /*0018*/ 	.byte	0x02, 0x4a
	.zero		1
	.zero		1


	//----- nvinfo : EIATTR_EXIT_INSTR_OFFSETS
	.align		4
        /*001c*/ 	.byte	0x04, 0x1c
        /*001e*/ 	.short	(.L_595 - .L_594)


	//   ....[0]....
.L_594:
        /*0020*/ 	.word	0x00000020


	//----- nvinfo : EIATTR_SW_WAR
	.align		4
.L_595:
        /*0024*/ 	.byte	0x04, 0x36
        /*0026*/ 	.short	(.L_597 - .L_596)
.L_596:
        /*0028*/ 	.word	0x00000008
.L_597:


//--------------------- .nv.info._Z16test_make_uchar1v --------------------------
	.section	.nv.info._Z16test_make_uchar1v,"",@"SHT_CUDA_INFO"
	.sectionflags	@""
	.align	4


	//----- nvinfo : EIATTR_CUDA_API_VERSION
	.align		4
        /*0000*/ 	.byte	0x04, 0x37
        /*0002*/ 	.short	(.L_599 - .L_598)
.L_598:
        /*0004*/ 	.word	0x00000082


	//----- nvinfo : EIATTR_SPARSE_MMA_MASK
	.align		4
.L_599:
        /*0008*/ 	.byte	0x03, 0x50
        /*000a*/ 	.short	0x0000


	//----- nvinfo : EIATTR_MAXREG_COUNT
	.align		4
        /*000c*/ 	.byte	0x03, 0x1b
        /*000e*/ 	.short	0x00ff


	//----- nvinfo : EIATTR_NUM_BARRIERS
	.align		4
        /*0010*/ 	.byte	0x02, 0x4c
        /*0012*/ 	.byte	0x01
	.zero		1


	//----- nvinfo : EIATTR_MERCURY_ISA_VERSION
	.align		4
        /*0014*/ 	.byte	0x03, 0x5f
        /*0016*/ 	.short	0x0101


	//----- nvinfo : EIATTR_VRC_CTA_INIT_COUNT
	.align		4
        /*0018*/ 	.byte	0x02, 0x4a
	.zero		1
	.zero		1


	//----- nvinfo : EIATTR_EXIT_INSTR_OFFSETS
	.align		4
        /*001c*/ 	.byte	0x04, 0x1c
        /*001e*/ 	.short	(.L_601 - .L_600)


	//   ....[0]....
.L_600:
        /*0020*/ 	.word	0x00000020


	//----- nvinfo : EIATTR_SW_WAR
	.align		4
.L_601:
        /*0024*/ 	.byte	0x04, 0x36
        /*0026*/ 	.short	(.L_603 - .L_602)
.L_602:
        /*0028*/ 	.word	0x00000008
.L_603:


//--------------------- .nv.info._Z15test_make_char4v --------------------------
	.section	.nv.info._Z15test_make_char4v,"",@"SHT_CUDA_INFO"
	.sectionflags	@""
	.align	4


	//----- nvinfo : EIATTR_CUDA_API_VERSION
	.align		4
        /*0000*/ 	.byte	0x04, 0x37
        /*0002*/ 	.short	(.L_605 - .L_604)
.L_604:
        /*0004*/ 	.word	0x00000082


	//----- nvinfo : EIATTR_SPARSE_MMA_MASK
	.align		4
.L_605:
        /*0008*/ 	.byte	0x03, 0x50
        /*000a*/ 	.short	0x0000


	//----- nvinfo : EIATTR_MAXREG_COUNT
	.align		4
        /*000c*/ 	.byte	0x03, 0x1b
        /*000e*/ 	.short	0x00ff


	//----- nvinfo : EIATTR_NUM_BARRIERS
	.align		4
        /*0010*/ 	.byte	0x02, 0x4c
        /*0012*/ 	.byte	0x01
	.zero		1


	//----- nvinfo : EIATTR_MERCURY_ISA_VERSION
	.align		4
        /*0014*/ 	.byte	0x03, 0x5f
        /*0016*/ 	.short	0x0101


	//----- nvinfo : EIATTR_VRC_CTA_INIT_COUNT
	.align		4
        /*0018*/ 	.byte	0x02, 0x4a
	.zero		1
	.zero		1


	//----- nvinfo : EIATTR_EXIT_INSTR_OFFSETS
	.align		4
        /*001c*/ 	.byte	0x04, 0x1c
        /*001e*/ 	.short	(.L_607 - .L_606)


	//   ....[0]....
.L_606:
        /*0020*/ 	.word	0x00000020


	//----- nvinfo : EIATTR_SW_WAR
	.align		4
.L_607:
        /*0024*/ 	.byte	0x04, 0x36
        /*0026*/ 	.short	(.L_609 - .L_608)
.L_608:
        /*0028*/ 	.word	0x00000008
.L_609:


//--------------------- .nv.info._Z15test_make_char3v --------------------------
	.section	.nv.info._Z15test_make_char3v,"",@"SHT_CUDA_INFO"
	.sectionflags	@""
	.align	4


	//----- nvinfo : EIATTR_CUDA_API_VERSION
	.align		4
        /*0000*/ 	.byte	0x04, 0x37
        /*0002*/ 	.short	(.L_611 - .L_610)
.L_610:
        /*0004*/ 	.word	0x00000082


	//----- nvinfo : EIATTR_SPARSE_MMA_MASK
	.align		4
.L_611:
        /*0008*/ 	.byte	0x03, 0x50
        /*000a*/ 	.short	0x0000


	//----- nvinfo : EIATTR_MAXREG_COUNT
	.align		4
        /*000c*/ 	.byte	0x03, 0x1b
        /*000e*/ 	.short	0x00ff


	//----- nvinfo : EIATTR_NUM_BARRIERS
	.align		4
        /*0010*/ 	.byte	0x02, 0x4c
        /*0012*/ 	.byte	0x01
	.zero		1


	//----- nvinfo : EIATTR_MERCURY_ISA_VERSION
	.align		4
        /*0014*/ 	.byte	0x03, 0x5f
        /*0016*/ 	.short	0x0101


	//----- nvinfo : EIATTR_VRC_CTA_INIT_COUNT
	.align		4
        /*0018*/ 	.byte	0x02, 0x4a
	.zero		1
	.zero		1


	//----- nvinfo : EIATTR_EXIT_INSTR_OFFSETS
	.align		4
        /*001c*/ 	.byte	0x04, 0x1c
        /*001e*/ 	.short	(.L_613 - .L_612)


	//   ....[0]....
.L_612:
        /*0020*/ 	.word	0x00000020


	//----- nvinfo : EIATTR_SW_WAR
	.align		4
.L_613:
        /*0024*/ 	.byte	0x04, 0x36
        /*0026*/ 	.short	(.L_615 - .L_614)
.L_614:
        /*0028*/ 	.word	0x00000008
.L_615:


//--------------------- .nv.info._Z15test_make_char2v --------------------------
	.section	.nv.info._Z15test_make_char2v,"",@"SHT_CUDA_INFO"
	.sectionflags	@""
	.align	4


	//----- nvinfo : EIATTR_CUDA_API_VERSION
	.align		4
        /*0000*/ 	.byte	0x04, 0x37
        /*0002*/ 	.short	(.L_617 - .L_616)
.L_616:
        /*0004*/ 	.word	0x00000082


	//----- nvinfo : EIATTR_SPARSE_MMA_MASK
	.align		4
.L_617:
        /*0008*/ 	.byte	0x03, 0x50
        /*000a*/ 	.short	0x0000


	//----- nvinfo : EIATTR_MAXREG_COUNT
	.align		4
        /*000c*/ 	.byte	0x03, 0x1b
        /*000e*/ 	.short	0x00ff


	//----- nvinfo : EIATTR_NUM_BARRIERS
	.align		4
        /*0010*/ 	.byte	0x02, 0x4c
        /*0012*/ 	.byte	0x01
	.zero		1


	//----- nvinfo : EIATTR_MERCURY_ISA_VERSION
	.align		4
        /*0014*/ 	.byte	0x03, 0x5f
        /*0016*/ 	.short	0x0101


	//----- nvinfo : EIATTR_VRC_CTA_INIT_COUNT
	.align		4
        /*0018*/ 	.byte	0x02, 0x4a
	.zero		1
	.zero		1


	//----- nvinfo : EIATTR_EXIT_INSTR_OFFSETS
	.align		4
        /*001c*/ 	.byte	0x04, 0x1c
        /*001e*/ 	.short	(.L_619 - .L_618)


	//   ....[0]....
.L_618:
        /*0020*/ 	.word	0x00000020


	//----- nvinfo : EIATTR_SW_WAR
	.align		4
.L_619:
        /*0024*/ 	.byte	0x04, 0x36
        /*0026*/ 	.short	(.L_621 - .L_620)
.L_620:
        /*0028*/ 	.word	0x00000008
.L_621:


//--------------------- .nv.info._Z15test_make_char1v --------------------------
	.section	.nv.info._Z15test_make_char1v,"",@"SHT_CUDA_INFO"
	.sectionflags	@""
	.align	4


	//----- nvinfo : EIATTR_CUDA_API_VERSION
	.align		4
        /*0000*/ 	.byte	0x04, 0x37
        /*0002*/ 	.short	(.L_623 - .L_622)
.L_622:
        /*0004*/ 	.word	0x00000082


	//----- nvinfo : EIATTR_SPARSE_MMA_MASK
	.align		4
.L_623:
        /*0008*/ 	.byte	0x03, 0x50
        /*000a*/ 	.short	0x0000


	//----- nvinfo : EIATTR_MAXREG_COUNT
	.align		4
        /*000c*/ 	.byte	0x03, 0x1b
        /*000e*/ 	.short	0x00ff


	//----- nvinfo : EIATTR_NUM_BARRIERS
	.align		4
        /*0010*/ 	.byte	0x02, 0x4c
        /*0012*/ 	.byte	0x01
	.zero		1


	//----- nvinfo : EIATTR_MERCURY_ISA_VERSION
	.align		4
        /*0014*/ 	.byte	0x03, 0x5f
        /*0016*/ 	.short	0x0101


	//----- nvinfo : EIATTR_VRC_CTA_INIT_COUNT
	.align		4
        /*0018*/ 	.byte	0x02, 0x4a
	.zero		1
	.zero		1


	//----- nvinfo : EIATTR_EXIT_INSTR_OFFSETS
	.align		4
        /*001c*/ 	.byte	0x04, 0x1c
        /*001e*/ 	.short	(.L_625 - .L_624)


	//   ....[0]....
.L_624:
        /*0020*/ 	.word	0x00000020


	//----- nvinfo : EIATTR_SW_WAR
	.align		4
.L_625:
        /*0024*/ 	.byte	0x04, 0x36
        /*0026*/ 	.short	(.L_627 - .L_626)
.L_626:
        /*0028*/ 	.word	0x00000008
.L_627:


//--------------------- .nv.callgraph             --------------------------
	.section	.nv.callgraph,"",@"SHT_CUDA_CALLGRAPH"
	.align	4
	.sectionentsize	8
	.align		4
        /*0000*/ 	.word	0x00000000
	.align		4
        /*0004*/ 	.word	0xffffffff
	.align		4
        /*0008*/ 	.word	0x00000000
	.align		4
        /*000c*/ 	.word	0xfffffffe
	.align		4
        /*0010*/ 	.word	0x00000000
	.align		4
        /*0014*/ 	.word	0xfffffffd
	.align		4
        /*0018*/ 	.word	0x00000000
	.align		4
        /*001c*/ 	.word	0xfffffffc


//--------------------- .nv.constant4             --------------------------
	.section	.nv.constant4,"a",@progbits
	.align	8
	.align		8
.nv.constant4:
        /*0000*/ 	.dword	_ZN34_INTERNAL_bd5cc5fc_4_k_cu_5a6e0c734cuda3std3__45__cpo5beginE
	.align		8
        /*0008*/ 	.dword	_ZN34_INTERNAL_bd5cc5fc_4_k_cu_5a6e0c734cuda3std3__45__cpo3endE
	.align		8
        /*0010*/ 	.dword	_ZN34_INTERNAL_bd5cc5fc_4_k_cu_5a6e0c734cuda3std3__45__cpo6cbeginE
	.align		8
        /*0018*/ 	.dword	_ZN34_INTERNAL_bd5cc5fc_4_k_cu_5a6e0c734cuda3std3__45__cpo4cendE
	.align		8
        /*0020*/ 	.dword	_ZN34_INTERNAL_bd5cc5fc_4_k_cu_5a6e0c734cuda3std3__45__cpo6rbeginE
	.align		8
        /*0028*/ 	.dword	_ZN34_INTERNAL_bd5cc5fc_4_k_cu_5a6e0c734cuda3std3__45__cpo4rendE
	.align		8
        /*0030*/ 	.dword	_ZN34_INTERNAL_bd5cc5fc_4_k_cu_5a6e0c734cuda3std3__45__cpo7crbeginE
	.align		8
        /*0038*/ 	.dword	_ZN34_INTERNAL_bd5cc5fc_4_k_cu_5a6e0c734cuda3std3__45__cpo5crendE
	.align		8
        /*0040*/ 	.dword	_ZN34_INTERNAL_bd5cc5fc_4_k_cu_5a6e0c734cuda3std3__436_GLOBAL__N__bd5cc5fc_4_k_cu_5a6e0c736ignoreE
	.align		8
        /*0048*/ 	.dword	_ZN34_INTERNAL_bd5cc5fc_4_k_cu_5a6e0c734cuda3std3__419piecewise_constructE
	.align		8
        /*0050*/ 	.dword	_ZN34_INTERNAL_bd5cc5fc_4_k_cu_5a6e0c734cuda3std3__48in_placeE
	.align		8
        /*0058*/ 	.dword	_ZN34_INTERNAL_bd5cc5fc_4_k_cu_5a6e0c734cuda3std3__420unreachable_sentinelE
	.align		8
        /*0060*/ 	.dword	_ZN34_INTERNAL_bd5cc5fc_4_k_cu_5a6e0c734cuda3std3__47nulloptE
	.align		8
        /*0068*/ 	.dword	_ZN34_INTERNAL_bd5cc5fc_4_k_cu_5a6e0c734cuda3std3__48unexpectE
	.align		8
        /*0070*/ 	.dword	_ZN34_INTERNAL_bd5cc5fc_4_k_cu_5a6e0c734cuda3std6ranges3__45__cpo4swapE
	.align		8
        /*0078*/ 	.dword	_ZN34_INTERNAL_bd5cc5fc_4_k_cu_5a6e0c734cuda3std6ranges3__45__cpo9iter_moveE
	.align		8
        /*0080*/ 	.dword	_ZN34_INTERNAL_bd5cc5fc_4_k_cu_5a6e0c734cuda3std6ranges3__45__cpo5beginE
	.align		8
        /*0088*/ 	.dword	_ZN34_INTERNAL_bd5cc5fc_4_k_cu_5a6e0c734cuda3std6ranges3__45__cpo3endE
	.align		8
        /*0090*/ 	.dword	_ZN34_INTERNAL_bd5cc5fc_4_k_cu_5a6e0c734cuda3std6ranges3__45__cpo6cbeginE
	.align		8
        /*0098*/ 	.dword	_ZN34_INTERNAL_bd5cc5fc_4_k_cu_5a6e0c734cuda3std6ranges3__45__cpo4cendE
	.align		8
        /*00a0*/ 	.dword	_ZN34_INTERNAL_bd5cc5fc_4_k_cu_5a6e0c734cuda3std6ranges3__45__cpo7advanceE
	.align		8
        /*00a8*/ 	.dword	_ZN34_INTERNAL_bd5cc5fc_4_k_cu_5a6e0c734cuda3std6ranges3__45__cpo9iter_swapE
	.align		8
        /*00b0*/ 	.dword	_ZN34_INTERNAL_bd5cc5fc_4_k_cu_5a6e0c734cuda3std6ranges3__45__cpo4nextE
	.align		8
        /*00b8*/ 	.dword	_ZN34_INTERNAL_bd5cc5fc_4_k_cu_5a6e0c734cuda3std6ranges3__45__cpo4prevE
	.align		8
        /*00c0*/ 	.dword	_ZN34_INTERNAL_bd5cc5fc_4_k_cu_5a6e0c734cuda3std6ranges3__45__cpo4dataE
	.align		8
        /*00c8*/ 	.dword	_ZN34_INTERNAL_bd5cc5fc_4_k_cu_5a6e0c734cuda3std6ranges3__45__cpo5cdataE
	.align		8
        /*00d0*/ 	.dword	_ZN34_INTERNAL_bd5cc5fc_4_k_cu_5a6e0c734cuda3std6ranges3__45__cpo4sizeE
	.align		8
        /*00d8*/ 	.dword	_ZN34_INTERNAL_bd5cc5fc_4_k_cu_5a6e0c734cuda3std6ranges3__45__cpo5ssizeE
	.align		8
        /*00e0*/ 	.dword	_ZN34_INTERNAL_bd5cc5fc_4_k_cu_5a6e0c734cuda3std6ranges3__45__cpo8distanceE
	.align		8
        /*00e8*/ 	.dword	_ZN34_INTERNAL_bd5cc5fc_4_k_cu_5a6e0c736thrust24THRUST_300001_SM_1000_NS6system6detail10sequential3seqE
	.align		8
        /*00f0*/ 	.dword	_ZN34_INTERNAL_bd5cc5fc_4_k_cu_5a6e0c736thrust24THRUST_300001_SM_1000_NS12placeholders2_1E
	.align		8
        /*00f8*/ 	.dword	_ZN34_INTERNAL_bd5cc5fc_4_k_cu_5a6e0c736thrust24THRUST_300001_SM_1000_NS12placeholders2_2E
	.align		8
        /*0100*/ 	.dword	_ZN34_INTERNAL_bd5cc5fc_4_k_cu_5a6e0c736thrust24THRUST_300001_SM_1000_NS12placeholders2_3E
	.align		8
        /*0108*/ 	.dword	_ZN34_INTERNAL_bd5cc5fc_4_k_cu_5a6e0c736thrust24THRUST_300001_SM_1000_NS12placeholders2_4E
	.align		8
        /*0110*/ 	.dword	_ZN34_INTERNAL_bd5cc5fc_4_k_cu_5a6e0c736thrust24THRUST_300001_SM_1000_NS12placeholders2_5E
	.align		8
        /*0118*/ 	.dword	_ZN34_INTERNAL_bd5cc5fc_4_k_cu_5a6e0c736thrust24THRUST_300001_SM_1000_NS12placeholders2_6E
	.align		8
        /*0120*/ 	.dword	_ZN34_INTERNAL_bd5cc5fc_4_k_cu_5a6e0c736thrust24THRUST_300001_SM_1000_NS12placeholders2_7E
	.align		8
        /*0128*/ 	.dword	_ZN34_INTERNAL_bd5cc5fc_4_k_cu_5a6e0c736thrust24THRUST_300001_SM_1000_NS12placeholders2_8E
	.align		8
        /*0130*/ 	.dword	_ZN34_INTERNAL_bd5cc5fc_4_k_cu_5a6e0c736thrust24THRUST_300001_SM_1000_NS12placeholders2_9E
	.align		8
        /*0138*/ 	.dword	_ZN34_INTERNAL_bd5cc5fc_4_k_cu_5a6e0c736thrust24THRUST_300001_SM_1000_NS12placeholders3_10E


//--------------------- .text._ZN3cub18CUB_300001_SM_10006detail11EmptyKernelIvEEvv --------------------------
	.section	.text._ZN3cub18CUB_300001_SM_10006detail11EmptyKernelIvEEvv,"ax",@progbits
	.align	128
        .global         _ZN3cub18CUB_300001_SM_10006detail11EmptyKernelIvEEvv
        .type           _ZN3cub18CUB_300001_SM_10006detail11EmptyKernelIvEEvv,@function
        .size           _ZN3cub18CUB_300001_SM_10006detail11EmptyKernelIvEEvv,(.L_x_49 - _ZN3cub18CUB_300001_SM_10006detail11EmptyKernelIvEEvv)
        .other          _ZN3cub18CUB_300001_SM_10006detail11EmptyKernelIvEEvv,@"STO_CUDA_ENTRY STV_DEFAULT"
_ZN3cub18CUB_300001_SM_10006detail11EmptyKernelIvEEvv:
.text._ZN3cub18CUB_300001_SM_10006detail11EmptyKernelIvEEvv:
[----:B------:R-:W-:Y:S01]  /*0000*/  LDC R1, c[0x0][0x37c] ;  /* 0x0000df00ff017b82 */ /* 0x000fe20000000800 */
[----:B------:R-:W-:Y:S05]  /*0010*/  EXIT ;  /* 0x000000000000794d */ /* 0x000fea0003800000 */
.L_x_0:
[----:B------:R-:W-:-:S00]  /*0020*/  BRA `(.L_x_0) ;  /* 0xfffffffc00fc7947 */ /* 0x000fc0000383ffff */
[----:B------:R-:W-:-:S00]  /*0030*/  NOP ;  /* 0x0000000000007918 */ /* 0x000fc00000000000 */
        /* <DEDUP_REMOVED lines=12> */
.L_x_49:


//--------------------- .text._Z17test_make_double4v --------------------------
	.section	.text._Z17test_make_double4v,"ax",@progbits
	.align	128
        .global         _Z17test_make_double4v
        .type           _Z17test_make_double4v,@function
        .size           _Z17test_make_double4v,(.L_x_50 - _Z17test_make_double4v)
        .other          _Z17test_make_double4v,@"STO_CUDA_ENTRY STV_DEFAULT"
_Z17test_make_double4v:
.text._Z17test_make_double4v:
[----:B------:R-:W-:Y:S08]  /*0000*/  LDC R1, c[0x0][0x37c] ;  /* 0x0000df00ff017b82 */ /* 0x000ff00000000800 */
[----:B------:R-:W-:Y:S06]  /*0010*/  BAR.SYNC.DEFER_BLOCKING 0x0 ;  /* 0x0000000000007b1d */ /* 0x000fec0000010000 */
[----:B------:R-:W-:Y:S05]  /*0020*/  EXIT ;  /* 0x000000000000794d */ /* 0x000fea0003800000 */
.L_x_1:
        /* <DEDUP_REMOVED lines=13> */
.L_x_50:


//--------------------- .text._Z17test_make_double3v --------------------------
	.section	.text._Z17test_make_double3v,"ax",@progbits
	.align	128
        .global         _Z17test_make_double3v
        .type           _Z17test_make_double3v,@function
        .size           _Z17test_make_double3v,(.L_x_51 - _Z17test_make_double3v)
        .other          _Z17test_make_double3v,@"STO_CUDA_ENTRY STV_DEFAULT"
_Z17test_make_double3v:
.text._Z17test_make_double3v:
[----:B------:R-:W-:Y:S08]  /*0000*/  LDC R1, c[0x0][0x37c] ;  /* 0x0000df00ff017b82 */ /* 0x000ff00000000800 */
[----:B------:R-:W-:Y:S06]  /*0010*/  BAR.SYNC.DEFER_BLOCKING 0x0 ;  /* 0x0000000000007b1d */ /* 0x000fec0000010000 */
[----:B------:R-:W-:Y:S05]  /*0020*/  EXIT ;  /* 0x000000000000794d */ /* 0x000fea0003800000 */
.L_x_2:
        /* <DEDUP_REMOVED lines=13> */
.L_x_51:


//--------------------- .text._Z17test_make_double2v --------------------------
	.section	.text._Z17test_make_double2v,"ax",@progbits
	.align	128
        .global         _Z17test_make_double2v
        .type           _Z17test_make_double2v,@function
        .size           _Z17test_make_double2v,(.L_x_52 - _Z17test_make_double2v)
        .other          _Z17test_make_double2v,@"STO_CUDA_ENTRY STV_DEFAULT"
_Z17test_make_double2v:
.text._Z17test_make_double2v:
[----:B------:R-:W-:Y:S08]  /*0000*/  LDC R1, c[0x0][0x37c] ;  /* 0x0000df00ff017b82 */ /* 0x000ff00000000800 */
[----:B------:R-:W-:Y:S06]  /*0010*/  BAR.SYNC.DEFER_BLOCKING 0x0 ;  /* 0x0000000000007b1d */ /* 0x000fec0000010000 */
[----:B------:R-:W-:Y:S05]  /*0020*/  EXIT ;  /* 0x000000000000794d */ /* 0x000fea0003800000 */
.L_x_3:
        /* <DEDUP_REMOVED lines=13> */
.L_x_52:


//--------------------- .text._Z17test_make_double1v --------------------------
	.section	.text._Z17test_make_double1v,"ax",@progbits
	.align	128
        .global         _Z17test_make_double1v
        .type           _Z17test_make_double1v,@function
        .size           _Z17test_make_double1v,(.L_x_53 - _Z17test_make_double1v)
        .other          _Z17test_make_double1v,@"STO_CUDA_ENTRY STV_DEFAULT"
_Z17test_make_double1v:
.text._Z17test_make_double1v:
[----:B------:R-:W-:Y:S08]  /*0000*/  LDC R1, c[0x0][0x37c] ;  /* 0x0000df00ff017b82 */ /* 0x000ff00000000800 */
[----:B------:R-:W-:Y:S06]  /*0010*/  BAR.SYNC.DEFER_BLOCKING 0x0 ;  /* 0x0000000000007b1d */ /* 0x000fec0000010000 */
[----:B------:R-:W-:Y:S05]  /*0020*/  EXIT ;  /* 0x000000000000794d */ /* 0x000fea0003800000 */
.L_x_4:
        /* <DEDUP_REMOVED lines=13> */
.L_x_53:


//--------------------- .text._Z16test_make_float4v --------------------------
	.section	.text._Z16test_make_float4v,"ax",@progbits
	.align	128
        .global         _Z16test_make_float4v
        .type           _Z16test_make_float4v,@function
        .size           _Z16test_make_float4v,(.L_x_54 - _Z16test_make_float4v)
        .other          _Z16test_make_float4v,@"STO_CUDA_ENTRY STV_DEFAULT"
_Z16test_make_float4v:
.text._Z16test_make_float4v:
[----:B------:R-:W-:Y:S08]  /*0000*/  LDC R1, c[0x0][0x37c] ;  /* 0x0000df00ff017b82 */ /* 0x000ff00000000800 */
[----:B------:R-:W-:Y:S06]  /*0010*/  BAR.SYNC.DEFER_BLOCKING 0x0 ;  /* 0x0000000000007b1d */ /* 0x000fec0000010000 */
[----:B------:R-:W-:Y:S05]  /*0020*/  EXIT ;  /* 0x000000000000794d */ /* 0x000fea0003800000 */
.L_x_5:
        /* <DEDUP_REMOVED lines=13> */
.L_x_54:


//--------------------- .text._Z16test_make_float3v --------------------------
	.section	.text._Z16test_make_float3v,"ax",@progbits
	.align	128
        .global         _Z16test_make_float3v
        .type           _Z16test_make_float3v,@function
        .size           _Z16test_make_float3v,(.L_x_55 - _Z16test_make_float3v)
        .other          _Z16test_make_float3v,@"STO_CUDA_ENTRY STV_DEFAULT"
_Z16test_make_float3v:
.text._Z16test_make_float3v:
[----:B------:R-:W-:Y:S08]  /*0000*/  LDC R1, c[0x0][0x37c] ;  /* 0x0000df00ff017b82 */ /* 0x000ff00000000800 */
[----:B------:R-:W-:Y:S06]  /*0010*/  BAR.SYNC.DEFER_BLOCKING 0x0 ;  /* 0x0000000000007b1d */ /* 0x000fec0000010000 */
[----:B------:R-:W-:Y:S05]  /*0020*/  EXIT ;  /* 0x000000000000794d */ /* 0x000fea0003800000 */
.L_x_6:
        /* <DEDUP_REMOVED lines=13> */
.L_x_55:


//--------------------- .text._Z16test_make_float2v --------------------------
	.section	.text._Z16test_make_float2v,"ax",@progbits
	.align	128
        .global         _Z16test_make_float2v
        .type           _Z16test_make_float2v,@function
        .size           _Z16test_make_float2v,(.L_x_56 - _Z16test_make_float2v)
        .other          _Z16test_make_float2v,@"STO_CUDA_ENTRY STV_DEFAULT"
_Z16test_make_float2v:
.text._Z16test_make_float2v:
[----:B------:R-:W-:Y:S08]  /*0000*/  LDC R1, c[0x0][0x37c] ;  /* 0x0000df00ff017b82 */ /* 0x000ff00000000800 */
[----:B------:R-:W-:Y:S06]  /*0010*/  BAR.SYNC.DEFER_BLOCKING 0x0 ;  /* 0x0000000000007b1d */ /* 0x000fec0000010000 */
[----:B------:R-:W-:Y:S05]  /*0020*/  EXIT ;  /* 0x000000000000794d */ /* 0x000fea0003800000 */
.L_x_7:
        /* <DEDUP_REMOVED lines=13> */
.L_x_56:


//--------------------- .text._Z16test_make_float1v --------------------------
	.section	.text._Z16test_make_float1v,"ax",@progbits
	.align	128
        .global         _Z16test_make_float1v
        .type           _Z16test_make_float1v,@function
        .size           _Z16test_make_float1v,(.L_x_57 - _Z16test_make_float1v)
        .other          _Z16test_make_float1v,@"STO_CUDA_ENTRY STV_DEFAULT"
_Z16test_make_float1v:
.text._Z16test_make_float1v:
[----:B------:R-:W-:Y:S08]  /*0000*/  LDC R1, c[0x0][0x37c] ;  /* 0x0000df00ff017b82 */ /* 0x000ff00000000800 */
[----:B------:R-:W-:Y:S06]  /*0010*/  BAR.SYNC.DEFER_BLOCKING 0x0 ;  /* 0x0000000000007b1d */ /* 0x000fec0000010000 */
[----:B------:R-:W-:Y:S05]  /*0020*/  EXIT ;  /* 0x000000000000794d */ /* 0x000fea0003800000 */
.L_x_8:
        /* <DEDUP_REMOVED lines=13> */
.L_x_57:


//--------------------- .text._Z20test_make_ulonglong4v --------------------------
	.section	.text._Z20test_make_ulonglong4v,"ax",@progbits
	.align	128
        .global         _Z20test_make_ulonglong4v
        .type           _Z20test_make_ulonglong4v,@function
        .size           _Z20test_make_ulonglong4v,(.L_x_58 - _Z20test_make_ulonglong4v)
        .other          _Z20test_make_ulonglong4v,@"STO_CUDA_ENTRY STV_DEFAULT"
_Z20test_make_ulonglong4v:
.text._Z20test_make_ulonglong4v:
[----:B------:R-:W-:Y:S08]  /*0000*/  LDC R1, c[0x0][0x37c] ;  /* 0x0000df00ff017b82 */ /* 0x000ff00000000800 */
[----:B------:R-:W-:Y:S06]  /*0010*/  BAR.SYNC.DEFER_BLOCKING 0x0 ;  /* 0x0000000000007b1d */ /* 0x000fec0000010000 */
[----:B------:R-:W-:Y:S05]  /*0020*/  EXIT ;  /* 0x000000000000794d */ /* 0x000fea0003800000 */
.L_x_9:
        /* <DEDUP_REMOVED lines=13> */
.L_x_58:


//--------------------- .text._Z20test_make_ulonglong3v --------------------------
	.section	.text._Z20test_make_ulonglong3v,"ax",@progbits
	.align	128
        .global         _Z20test_make_ulonglong3v
        .type           _Z20test_make_ulonglong3v,@function
        .size           _Z20test_make_ulonglong3v,(.L_x_59 - _Z20test_make_ulonglong3v)
        .other          _Z20test_make_ulonglong3v,@"STO_CUDA_ENTRY STV_DEFAULT"
_Z20test_make_ulonglong3v:
.text._Z20test_make_ulonglong3v:
[----:B------:R-:W-:Y:S08]  /*0000*/  LDC R1, c[0x0][0x37c] ;  /* 0x0000df00ff017b82 */ /* 0x000ff00000000800 */
[----:B------:R-:W-:Y:S06]  /*0010*/  BAR.SYNC.DEFER_BLOCKING 0x0 ;  /* 0x0000000000007b1d */ /* 0x000fec0000010000 */
[----:B------:R-:W-:Y:S05]  /*0020*/  EXIT ;  /* 0x000000000000794d */ /* 0x000fea0003800000 */
.L_x_10:
        /* <DEDUP_REMOVED lines=13> */
.L_x_59:


//--------------------- .text._Z20test_make_ulonglong2v --------------------------
	.section	.text._Z20test_make_ulonglong2v,"ax",@progbits
	.align	128
        .global         _Z20test_make_ulonglong2v
        .type           _Z20test_make_ulonglong2v,@function
        .size           _Z20test_make_ulonglong2v,(.L_x_60 - _Z20test_make_ulonglong2v)
        .other          _Z20test_make_ulonglong2v,@"STO_CUDA_ENTRY STV_DEFAULT"
_Z20test_make_ulonglong2v:
.text._Z20test_make_ulonglong2v:
[----:B------:R-:W-:Y:S08]  /*0000*/  LDC R1, c[0x0][0x37c] ;  /* 0x0000df00ff017b82 */ /* 0x000ff00000000800 */
[----:B------:R-:W-:Y:S06]  /*0010*/  BAR.SYNC.DEFER_BLOCKING 0x0 ;  /* 0x0000000000007b1d */ /* 0x000fec0000010000 */
[----:B------:R-:W-:Y:S05]  /*0020*/  EXIT ;  /* 0x000000000000794d */ /* 0x000fea0003800000 */
.L_x_11:
        /* <DEDUP_REMOVED lines=13> */
.L_x_60:


//--------------------- .text._Z20test_make_ulonglong1v --------------------------
	.section	.text._Z20test_make_ulonglong1v,"ax",@progbits
	.align	128
        .global         _Z20test_make_ulonglong1v
        .type           _Z20test_make_ulonglong1v,@function
        .size           _Z20test_make_ulonglong1v,(.L_x_61 - _Z20test_make_ulonglong1v)
        .other          _Z20test_make_ulonglong1v,@"STO_CUDA_ENTRY STV_DEFAULT"
_Z20test_make_ulonglong1v:
.text._Z20test_make_ulonglong1v:
[----:B------:R-:W-:Y:S08]  /*0000*/  LDC R1, c[0x0][0x37c] ;  /* 0x0000df00ff017b82 */ /* 0x000ff00000000800 */
[----:B------:R-:W-:Y:S06]  /*0010*/  BAR.SYNC.DEFER_BLOCKING 0x0 ;  /* 0x0000000000007b1d */ /* 0x000fec0000010000 */
[----:B------:R-:W-:Y:S05]  /*0020*/  EXIT ;  /* 0x000000000000794d */ /* 0x000fea0003800000 */
.L_x_12:
        /* <DEDUP_REMOVED lines=13> */
.L_x_61:


//--------------------- .text._Z19test_make_longlong4v --------------------------
	.section	.text._Z19test_make_longlong4v,"ax",@progbits
	.align	128
        .global         _Z19test_make_longlong4v
        .type           _Z19test_make_longlong4v,@function
        .size           _Z19test_make_longlong4v,(.L_x_62 - _Z19test_make_longlong4v)
        .other          _Z19test_make_longlong4v,@"STO_CUDA_ENTRY STV_DEFAULT"
_Z19test_make_longlong4v:
.text._Z19test_make_longlong4v:
[----:B------:R-:W-:Y:S08]  /*0000*/  LDC R1, c[0x0][0x37c] ;  /* 0x0000df00ff017b82 */ /* 0x000ff00000000800 */
[----:B------:R-:W-:Y:S06]  /*0010*/  BAR.SYNC.DEFER_BLOCKING 0x0 ;  /* 0x0000000000007b1d */ /* 0x000fec0000010000 */
[----:B------:R-:W-:Y:S05]  /*0020*/  EXIT ;  /* 0x000000000000794d */ /* 0x000fea0003800000 */
.L_x_13:
        /* <DEDUP_REMOVED lines=13> */
.L_x_62:


//--------------------- .text._Z19test_make_longlong3v --------------------------
	.section	.text._Z19test_make_longlong3v,"ax",@progbits
	.align	128
        .global         _Z19test_make_longlong3v
        .type           _Z19test_make_longlong3v,@function
        .size           _Z19test_make_longlong3v,(.L_x_63 - _Z19test_make_longlong3v)
        .other          _Z19test_make_longlong3v,@"STO_CUDA_ENTRY STV_DEFAULT"
_Z19test_make_longlong3v:
.text._Z19test_make_longlong3v:
[----:B------:R-:W-:Y:S08]  /*0000*/  LDC R1, c[0x0][0x37c] ;  /* 0x0000df00ff017b82 */ /* 0x000ff00000000800 */
[----:B------:R-:W-:Y:S06]  /*0010*/  BAR.SYNC.DEFER_BLOCKING 0x0 ;  /* 0x0000000000007b1d */ /* 0x000fec0000010000 */
[----:B------:R-:W-:Y:S05]  /*0020*/  EXIT ;  /* 0x000000000000794d */ /* 0x000fea0003800000 */
.L_x_14:
        /* <DEDUP_REMOVED lines=13> */
.L_x_63:


//--------------------- .text._Z19test_make_longlong2v --------------------------
	.section	.text._Z19test_make_longlong2v,"ax",@progbits
	.align	128
        .global         _Z19test_make_longlong2v
        .type           _Z19test_make_longlong2v,@function
        .size           _Z19test_make_longlong2v,(.L_x_64 - _Z19test_make_longlong2v)
        .other          _Z19test_make_longlong2v,@"STO_CUDA_ENTRY STV_DEFAULT"
_Z19test_make_longlong2v:
.text._Z19test_make_longlong2v:
[----:B------:R-:W-:Y:S08]  /*0000*/  LDC R1, c[0x0][0x37c] ;  /* 0x0000df00ff017b82 */ /* 0x000ff00000000800 */
[----:B------:R-:W-:Y:S06]  /*0010*/  BAR.SYNC.DEFER_BLOCKING 0x0 ;  /* 0x0000000000007b1d */ /* 0x000fec0000010000 */
[----:B------:R-:W-:Y:S05]  /*0020*/  EXIT ;  /* 0x000000000000794d */ /* 0x000fea0003800000 */
.L_x_15:
        /* <DEDUP_REMOVED lines=13> */
.L_x_64:


//--------------------- .text._Z19test_make_longlong1v --------------------------
	.section	.text._Z19test_make_longlong1v,"ax",@progbits
	.align	128
        .global         _Z19test_make_longlong1v
        .type           _Z19test_make_longlong1v,@function
        .size           _Z19test_make_longlong1v,(.L_x_65 - _Z19test_make_longlong1v)
        .other          _Z19test_make_longlong1v,@"STO_CUDA_ENTRY STV_DEFAULT"
_Z19test_make_longlong1v:
.text._Z19test_make_longlong1v:
[----:B------:R-:W-:Y:S08]  /*0000*/  LDC R1, c[0x0][0x37c] ;  /* 0x0000df00ff017b82 */ /* 0x000ff00000000800 */
[----:B------:R-:W-:Y:S06]  /*0010*/  BAR.SYNC.DEFER_BLOCKING 0x0 ;  /* 0x0000000000007b1d */ /* 0x000fec0000010000 */
[----:B------:R-:W-:Y:S05]  /*0020*/  EXIT ;  /* 0x000000000000794d */ /* 0x000fea0003800000 */
.L_x_16:
        /* <DEDUP_REMOVED lines=13> */
.L_x_65:


//--------------------- .text._Z16test_make_ulong4v --------------------------
	.section	.text._Z16test_make_ulong4v,"ax",@progbits
	.align	128
        .global         _Z16test_make_ulong4v
        .type           _Z16test_make_ulong4v,@function
        .size           _Z16test_make_ulong4v,(.L_x_66 - _Z16test_make_ulong4v)
        .other          _Z16test_make_ulong4v,@"STO_CUDA_ENTRY STV_DEFAULT"
_Z16test_make_ulong4v:
.text._Z16test_make_ulong4v:
[----:B------:R-:W-:Y:S08]  /*0000*/  LDC R1, c[0x0][0x37c] ;  /* 0x0000df00ff017b82 */ /* 0x000ff00000000800 */
[----:B------:R-:W-:Y:S06]  /*0010*/  BAR.SYNC.DEFER_BLOCKING 0x0 ;  /* 0x0000000000007b1d */ /* 0x000fec0000010000 */
[----:B------:R-:W-:Y:S05]  /*0020*/  EXIT ;  /* 0x000000000000794d */ /* 0x000fea0003800000 */
.L_x_17:
        /* <DEDUP_REMOVED lines=13> */
.L_x_66:


//--------------------- .text._Z16test_make_ulong3v --------------------------
	.section	.text._Z16test_make_ulong3v,"ax",@progbits
	.align	128
        .global         _Z16test_make_ulong3v
        .type           _Z16test_make_ulong3v,@function
        .size           _Z16test_make_ulong3v,(.L_x_67 - _Z16test_make_ulong3v)
        .other          _Z16test_make_ulong3v,@"STO_CUDA_ENTRY STV_DEFAULT"
_Z16test_make_ulong3v:
.text._Z16test_make_ulong3v:
[----:B------:R-:W-:Y:S08]  /*0000*/  LDC R1, c[0x0][0x37c] ;  /* 0x0000df00ff017b82 */ /* 0x000ff00000000800 */
[----:B------:R-:W-:Y:S06]  /*0010*/  BAR.SYNC.DEFER_BLOCKING 0x0 ;  /* 0x0000000000007b1d */ /* 0x000fec0000010000 */
[----:B------:R-:W-:Y:S05]  /*0020*/  EXIT ;  /* 0x000000000000794d */ /* 0x000fea0003800000 */
.L_x_18:
        /* <DEDUP_REMOVED lines=13> */
.L_x_67:


//--------------------- .text._Z16test_make_ulong2v --------------------------
	.section	.text._Z16test_make_ulong2v,"ax",@progbits
	.align	128
        .global         _Z16test_make_ulong2v
        .type           _Z16test_make_ulong2v,@function
        .size           _Z16test_make_ulong2v,(.L_x_68 - _Z16test_make_ulong2v)
        .other          _Z16test_make_ulong2v,@"STO_CUDA_ENTRY STV_DEFAULT"
_Z16test_make_ulong2v:
.text._Z16test_make_ulong2v:
[----:B------:R-:W-:Y:S08]  /*0000*/  LDC R1, c[0x0][0x37c] ;  /* 0x0000df00ff017b82 */ /* 0x000ff00000000800 */
[----:B------:R-:W-:Y:S06]  /*0010*/  BAR.SYNC.DEFER_BLOCKING 0x0 ;  /* 0x0000000000007b1d */ /* 0x000fec0000010000 */
[----:B------:R-:W-:Y:S05]  /*0020*/  EXIT ;  /* 0x000000000000794d */ /* 0x000fea0003800000 */
.L_x_19:
        /* <DEDUP_REMOVED lines=13> */
.L_x_68:


//--------------------- .text._Z16test_make_ulong1v --------------------------
	.section	.text._Z16test_make_ulong1v,"ax",@progbits
	.align	128
        .global         _Z16test_make_ulong1v
        .type           _Z16test_make_ulong1v,@function
        .size           _Z16test_make_ulong1v,(.L_x_69 - _Z16test_make_ulong1v)
        .other          _Z16test_make_ulong1v,@"STO_CUDA_ENTRY STV_DEFAULT"
_Z16test_make_ulong1v:
.text._Z16test_make_ulong1v:
[----:B------:R-:W-:Y:S08]  /*0000*/  LDC R1, c[0x0][0x37c] ;  /* 0x0000df00ff017b82 */ /* 0x000ff00000000800 */
[----:B------:R-:W-:Y:S06]  /*0010*/  BAR.SYNC.DEFER_BLOCKING 0x0 ;  /* 0x0000000000007b1d */ /* 0x000fec0000010000 */
[----:B------:R-:W-:Y:S05]  /*0020*/  EXIT ;  /* 0x000000000000794d */ /* 0x000fea0003800000 */
.L_x_20:
        /* <DEDUP_REMOVED lines=13> */
.L_x_69:


//--------------------- .text._Z15test_make_long4v --------------------------
	.section	.text._Z15test_make_long4v,"ax",@progbits
	.align	128
        .global         _Z15test_make_long4v
        .type           _Z15test_make_long4v,@function
        .size           _Z15test_make_long4v,(.L_x_70 - _Z15test_make_long4v)
        .other          _Z15test_make_long4v,@"STO_CUDA_ENTRY STV_DEFAULT"
_Z15test_make_long4v:
.text._Z15test_make_long4v:
[----:B------:R-:W-:Y:S08]  /*0000*/  LDC R1, c[0x0][0x37c] ;  /* 0x0000df00ff017b82 */ /* 0x000ff00000000800 */
[----:B------:R-:W-:Y:S06]  /*0010*/  BAR.SYNC.DEFER_BLOCKING 0x0 ;  /* 0x0000000000007b1d */ /* 0x000fec0000010000 */
[----:B------:R-:W-:Y:S05]  /*0020*/  EXIT ;  /* 0x000000000000794d */ /* 0x000fea0003800000 */
.L_x_21:
        /* <DEDUP_REMOVED lines=13> */
.L_x_70:


//--------------------- .text._Z15test_make_long3v --------------------------
	.section	.text._Z15test_make_long3v,"ax",@progbits
	.align	128
        .global         _Z15test_make_long3v
        .type           _Z15test_make_long3v,@function
        .size           _Z15test_make_long3v,(.L_x_71 - _Z15test_make_long3v)
        .other          _Z15test_make_long3v,@"STO_CUDA_ENTRY STV_DEFAULT"
_Z15test_make_long3v:
.text._Z15test_make_long3v:
[----:B------:R-:W-:Y:S08]  /*0000*/  LDC R1, c[0x0][0x37c] ;  /* 0x0000df00ff017b82 */ /* 0x000ff00000000800 */
[----:B------:R-:W-:Y:S06]  /*0010*/  BAR.SYNC.DEFER_BLOCKING 0x0 ;  /* 0x0000000000007b1d */ /* 0x000fec0000010000 */
[----:B------:R-:W-:Y:S05]  /*0020*/  EXIT ;  /* 0x000000000000794d */ /* 0x000fea0003800000 */
.L_x_22:
        /* <DEDUP_REMOVED lines=13> */
.L_x_71:


//--------------------- .text._Z15test_make_long2v --------------------------
	.section	.text._Z15test_make_long2v,"ax",@progbits
	.align	128
        .global         _Z15test_make_long2v
        .type           _Z15test_make_long2v,@function
        .size           _Z15test_make_long2v,(.L_x_72 - _Z15test_make_long2v)
        .other          _Z15test_make_long2v,@"STO_CUDA_ENTRY STV_DEFAULT"
_Z15test_make_long2v:
.text._Z15test_make_long2v:
[----:B------:R-:W-:Y:S08]  /*0000*/  LDC R1, c[0x0][0x37c] ;  /* 0x0000df00ff017b82 */ /* 0x000ff00000000800 */
[----:B------:R-:W-:Y:S06]  /*0010*/  BAR.SYNC.DEFER_BLOCKING 0x0 ;  /* 0x0000000000007b1d */ /* 0x000fec0000010000 */
[----:B------:R-:W-:Y:S05]  /*0020*/  EXIT ;  /* 0x000000000000794d */ /* 0x000fea0003800000 */
.L_x_23:
        /* <DEDUP_REMOVED lines=13> */
.L_x_72:


//--------------------- .text._Z15test_make_long1v --------------------------
	.section	.text._Z15test_make_long1v,"ax",@progbits
	.align	128
        .global         _Z15test_make_long1v
        .type           _Z15test_make_long1v,@function
        .size           _Z15test_make_long1v,(.L_x_73 - _Z15test_make_long1v)
        .other          _Z15test_make_long1v,@"STO_CUDA_ENTRY STV_DEFAULT"
_Z15test_make_long1v:
.text._Z15test_make_long1v:
[----:B------:R-:W-:Y:S08]  /*0000*/  LDC R1, c[0x0][0x37c] ;  /* 0x0000df00ff017b82 */ /* 0x000ff00000000800 */
[----:B------:R-:W-:Y:S06]  /*0010*/  BAR.SYNC.DEFER_BLOCKING 0x0 ;  /* 0x0000000000007b1d */ /* 0x000fec0000010000 */
[----:B------:R-:W-:Y:S05]  /*0020*/  EXIT ;  /* 0x000000000000794d */ /* 0x000fea0003800000 */
.L_x_24:
        /* <DEDUP_REMOVED lines=13> */
.L_x_73:


//--------------------- .text._Z15test_make_uint4v --------------------------
	.section	.text._Z15test_make_uint4v,"ax",@progbits
	.align	128
        .global         _Z15test_make_uint4v
        .type           _Z15test_make_uint4v,@function
        .size           _Z15test_make_uint4v,(.L_x_74 - _Z15test_make_uint4v)
        .other          _Z15test_make_uint4v,@"STO_CUDA_ENTRY STV_DEFAULT"
_Z15test_make_uint4v:
.text._Z15test_make_uint4v:
[----:B------:R-:W-:Y:S08]  /*0000*/  LDC R1, c[0x0][0x37c] ;  /* 0x0000df00ff017b82 */ /* 0x000ff00000000800 */
[----:B------:R-:W-:Y:S06]  /*0010*/  BAR.SYNC.DEFER_BLOCKING 0x0 ;  /* 0x0000000000007b1d */ /* 0x000fec0000010000 */
[----:B------:R-:W-:Y:S05]  /*0020*/  EXIT ;  /* 0x000000000000794d */ /* 0x000fea0003800000 */
.L_x_25:
        /* <DEDUP_REMOVED lines=13> */
.L_x_74:


//--------------------- .text._Z15test_make_uint3v --------------------------
	.section	.text._Z15test_make_uint3v,"ax",@progbits
	.align	128
        .global         _Z15test_make_uint3v
        .type           _Z15test_make_uint3v,@function
        .size           _Z15test_make_uint3v,(.L_x_75 - _Z15test_make_uint3v)
        .other          _Z15test_make_uint3v,@"STO_CUDA_ENTRY STV_DEFAULT"
_Z15test_make_uint3v:
.text._Z15test_make_uint3v:
[----:B------:R-:W-:Y:S08]  /*0000*/  LDC R1, c[0x0][0x37c] ;  /* 0x0000df00ff017b82 */ /* 0x000ff00000000800 */
[----:B------:R-:W-:Y:S06]  /*0010*/  BAR.SYNC.DEFER_BLOCKING 0x0 ;  /* 0x0000000000007b1d */ /* 0x000fec0000010000 */
[----:B------:R-:W-:Y:S05]  /*0020*/  EXIT ;  /* 0x000000000000794d */ /* 0x000fea0003800000 */
.L_x_26:
        /* <DEDUP_REMOVED lines=13> */
.L_x_75:


//--------------------- .text._Z15test_make_uint2v --------------------------
	.section	.text._Z15test_make_uint2v,"ax",@progbits
	.align	128
        .global         _Z15test_make_uint2v
        .type           _Z15test_make_uint2v,@function
        .size           _Z15test_make_uint2v,(.L_x_76 - _Z15test_make_uint2v)
        .other          _Z15test_make_uint2v,@"STO_CUDA_ENTRY STV_DEFAULT"
_Z15test_make_uint2v:
.text._Z15test_make_uint2v:
[----:B------:R-:W-:Y:S08]  /*0000*/  LDC R1, c[0x0][0x37c] ;  /* 0x0000df00ff017b82 */ /* 0x000ff00000000800 */
[----:B------:R-:W-:Y:S06]  /*0010*/  BAR.SYNC.DEFER_BLOCKING 0x0 ;  /* 0x0000000000007b1d */ /* 0x000fec0000010000 */
[----:B------:R-:W-:Y:S05]  /*0020*/  EXIT ;  /* 0x000000000000794d */ /* 0x000fea0003800000 */
.L_x_27:
        /* <DEDUP_REMOVED lines=13> */
.L_x_76:


//--------------------- .text._Z15test_make_uint1v --------------------------
	.section	.text._Z15test_make_uint1v,"ax",@progbits
	.align	128
        .global         _Z15test_make_uint1v
        .type           _Z15test_make_uint1v,@function
        .size           _Z15test_make_uint1v,(.L_x_77 - _Z15test_make_uint1v)
        .other          _Z15test_make_uint1v,@"STO_CUDA_ENTRY STV_DEFAULT"
_Z15test_make_uint1v:
.text._Z15test_make_uint1v:
[----:B------:R-:W-:Y:S08]  /*0000*/  LDC R1, c[0x0][0x37c] ;  /* 0x0000df00ff017b82 */ /* 0x000ff00000000800 */
[----:B------:R-:W-:Y:S06]  /*0010*/  BAR.SYNC.DEFER_BLOCKING 0x0 ;  /* 0x0000000000007b1d */ /* 0x000fec0000010000 */
[----:B------:R-:W-:Y:S05]  /*0020*/  EXIT ;  /* 0x000000000000794d */ /* 0x000fea0003800000 */
.L_x_28:
        /* <DEDUP_REMOVED lines=13> */
.L_x_77:


//--------------------- .text._Z14test_make_int4v --------------------------
	.section	.text._Z14test_make_int4v,"ax",@progbits
	.align	128
        .global         _Z14test_make_int4v
        .type           _Z14test_make_int4v,@function
        .size           _Z14test_make_int4v,(.L_x_78 - _Z14test_make_int4v)
        .other          _Z14test_make_int4v,@"STO_CUDA_ENTRY STV_DEFAULT"
_Z14test_make_int4v:
.text._Z14test_make_int4v:
[----:B------:R-:W-:Y:S08]  /*0000*/  LDC R1, c[0x0][0x37c] ;  /* 0x0000df00ff017b82 */ /* 0x000ff00000000800 */
[----:B------:R-:W-:Y:S06]  /*0010*/  BAR.SYNC.DEFER_BLOCKING 0x0 ;  /* 0x0000000000007b1d */ /* 0x000fec0000010000 */
[----:B------:R-:W-:Y:S05]  /*0020*/  EXIT ;  /* 0x000000000000794d */ /* 0x000fea0003800000 */
.L_x_29:
        /* <DEDUP_REMOVED lines=13> */
.L_x_78:


//--------------------- .text._Z14test_make_int3v --------------------------
	.section	.text._Z14test_make_int3v,"ax",@progbits
	.align	128
        .global         _Z14test_make_int3v
        .type           _Z14test_make_int3v,@function
        .size           _Z14test_make_int3v,(.L_x_79 - _Z14test_make_int3v)
        .other          _Z14test_make_int3v,@"STO_CUDA_ENTRY STV_DEFAULT"
_Z14test_make_int3v:
.text._Z14test_make_int3v:
[----:B------:R-:W-:Y:S08]  /*0000*/  LDC R1, c[0x0][0x37c] ;  /* 0x0000df00ff017b82 */ /* 0x000ff00000000800 */
[----:B------:R-:W-:Y:S06]  /*0010*/  BAR.SYNC.DEFER_BLOCKING 0x0 ;  /* 0x0000000000007b1d */ /* 0x000fec0000010000 */
[----:B------:R-:W-:Y:S05]  /*0020*/  EXIT ;  /* 0x000000000000794d */ /* 0x000fea0003800000 */
.L_x_30:
        /* <DEDUP_REMOVED lines=13> */
.L_x_79:


//--------------------- .text._Z14test_make_int2v --------------------------
	.section	.text._Z14test_make_int2v,"ax",@progbits
	.align	128
        .global         _Z14test_make_int2v
        .type           _Z14test_make_int2v,@function
        .size           _Z14test_make_int2v,(.L_x_80 - _Z14test_make_int2v)
        .other          _Z14test_make_int2v,@"STO_CUDA_ENTRY STV_DEFAULT"
_Z14test_make_int2v:
.text._Z14test_make_int2v:
[----:B------:R-:W-:Y:S08]  /*0000*/  LDC R1, c[0x0][0x37c] ;  /* 0x0000df00ff017b82 */ /* 0x000ff00000000800 */
[----:B------:R-:W-:Y:S06]  /*0010*/  BAR.SYNC.DEFER_BLOCKING 0x0 ;  /* 0x0000000000007b1d */ /* 0x000fec0000010000 */
[----:B------:R-:W-:Y:S05]  /*0020*/  EXIT ;  /* 0x000000000000794d */ /* 0x000fea0003800000 */
.L_x_31:
        /* <DEDUP_REMOVED lines=13> */
.L_x_80:


//--------------------- .text._Z14test_make_int1v --------------------------
	.section	.text._Z14test_make_int1v,"ax",@progbits
	.align	128
        .global         _Z14test_make_int1v
        .type           _Z14test_make_int1v,@function
        .size           _Z14test_make_int1v,(.L_x_81 - _Z14test_make_int1v)
        .other          _Z14test_make_int1v,@"STO_CUDA_ENTRY STV_DEFAULT"
_Z14test_make_int1v:
.text._Z14test_make_int1v:
[----:B------:R-:W-:Y:S08]  /*0000*/  LDC R1, c[0x0][0x37c] ;  /* 0x0000df00ff017b82 */ /* 0x000ff00000000800 */
[----:B------:R-:W-:Y:S06]  /*0010*/  BAR.SYNC.DEFER_BLOCKING 0x0 ;  /* 0x0000000000007b1d */ /* 0x000fec0000010000 */
[----:B------:R-:W-:Y:S05]  /*0020*/  EXIT ;  /* 0x000000000000794d */ /* 0x000fea0003800000 */
.L_x_32:
        /* <DEDUP_REMOVED lines=13> */
.L_x_81:


//--------------------- .text._Z17test_make_ushort4v --------------------------
	.section	.text._Z17test_make_ushort4v,"ax",@progbits
	.align	128
        .global         _Z17test_make_ushort4v
        .type           _Z17test_make_ushort4v,@function
        .size           _Z17test_make_ushort4v,(.L_x_82 - _Z17test_make_ushort4v)
        .other          _Z17test_make_ushort4v,@"STO_CUDA_ENTRY STV_DEFAULT"
_Z17test_make_ushort4v:
.text._Z17test_make_ushort4v:
[----:B------:R-:W-:Y:S08]  /*0000*/  LDC R1, c[0x0][0x37c] ;  /* 0x0000df00ff017b82 */ /* 0x000ff00000000800 */
[----:B------:R-:W-:Y:S06]  /*0010*/  BAR.SYNC.DEFER_BLOCKING 0x0 ;  /* 0x0000000000007b1d */ /* 0x000fec0000010000 */
[----:B------:R-:W-:Y:S05]  /*0020*/  EXIT ;  /* 0x000000000000794d */ /* 0x000fea0003800000 */
.L_x_33:
        /* <DEDUP_REMOVED lines=13> */
.L_x_82:


//--------------------- .text._Z17test_make_ushort3v --------------------------
	.section	.text._Z17test_make_ushort3v,"ax",@progbits
	.align	128
        .global         _Z17test_make_ushort3v
        .type           _Z17test_make_ushort3v,@function
        .size           _Z17test_make_ushort3v,(.L_x_83 - _Z17test_make_ushort3v)
        .other          _Z17test_make_ushort3v,@"STO_CUDA_ENTRY STV_DEFAULT"
_Z17test_make_ushort3v:
.text._Z17test_make_ushort3v:
[----:B------:R-:W-:Y:S08]  /*0000*/  LDC R1, c[0x0][0x37c] ;  /* 0x0000df00ff017b82 */ /* 0x000ff00000000800 */
[----:B------:R-:W-:Y:S06]  /*0010*/  BAR.SYNC.DEFER_BLOCKING 0x0 ;  /* 0x0000000000007b1d */ /* 0x000fec0000010000 */
[----:B------:R-:W-:Y:S05]  /*0020*/  EXIT ;  /* 0x000000000000794d */ /* 0x000fea0003800000 */
.L_x_34:
        /* <DEDUP_REMOVED lines=13> */
.L_x_83:


//--------------------- .text._Z17test_make_ushort2v --------------------------
	.section	.text._Z17test_make_ushort2v,"ax",@progbits
	.align	128
        .global         _Z17test_make_ushort2v
        .type           _Z17test_make_ushort2v,@function
        .size           _Z17test_make_ushort2v,(.L_x_84 - _Z17test_make_ushort2v)
        .other          _Z17test_make_ushort2v,@"STO_CUDA_ENTRY STV_DEFAULT"
_Z17test_make_ushort2v:
.text._Z17test_make_ushort2v:
[----:B------:R-:W-:Y:S08]  /*0000*/  LDC R1, c[0x0][0x37c] ;  /* 0x0000df00ff017b82 */ /* 0x000ff00000000800 */
[----:B------:R-:W-:Y:S06]  /*0010*/  BAR.SYNC.DEFER_BLOCKING 0x0 ;  /* 0x0000000000007b1d */ /* 0x000fec0000010000 */
[----:B------:R-:W-:Y:S05]  /*0020*/  EXIT ;  /* 0x000000000000794d */ /* 0x000fea0003800000 */
.L_x_35:
        /* <DEDUP_REMOVED lines=13> */
.L_x_84:


//--------------------- .text._Z17test_make_ushort1v --------------------------
	.section	.text._Z17test_make_ushort1v,"ax",@progbits
	.align	128
        .global         _Z17test_make_ushort1v
        .type           _Z17test_make_ushort1v,@function
        .size           _Z17test_make_ushort1v,(.L_x_85 - _Z17test_make_ushort1v)
        .other          _Z17test_make_ushort1v,@"STO_CUDA_ENTRY STV_DEFAULT"
_Z17test_make_ushort1v:
.text._Z17test_make_ushort1v:
[----:B------:R-:W-:Y:S08]  /*0000*/  LDC R1, c[0x0][0x37c] ;  /* 0x0000df00ff017b82 */ /* 0x000ff00000000800 */
[----:B------:R-:W-:Y:S06]  /*0010*/  BAR.SYNC.DEFER_BLOCKING 0x0 ;  /* 0x0000000000007b1d */ /* 0x000fec0000010000 */
[----:B------:R-:W-:Y:S05]  /*0020*/  EXIT ;  /* 0x000000000000794d */ /* 0x000fea0003800000 */
.L_x_36:
        /* <DEDUP_REMOVED lines=13> */
.L_x_85:


//--------------------- .text._Z16test_make_short4v --------------------------
	.section	.text._Z16test_make_short4v,"ax",@progbits
	.align	128
        .global         _Z16test_make_short4v
        .type           _Z16test_make_short4v,@function
        .size           _Z16test_make_short4v,(.L_x_86 - _Z16test_make_short4v)
        .other          _Z16test_make_short4v,@"STO_CUDA_ENTRY STV_DEFAULT"
_Z16test_make_short4v:
.text._Z16test_make_short4v:
[----:B------:R-:W-:Y:S08]  /*0000*/  LDC R1, c[0x0][0x37c] ;  /* 0x0000df00ff017b82 */ /* 0x000ff00000000800 */
[----:B------:R-:W-:Y:S06]  /*0010*/  BAR.SYNC.DEFER_BLOCKING 0x0 ;  /* 0x0000000000007b1d */ /* 0x000fec0000010000 */
[----:B------:R-:W-:Y:S05]  /*0020*/  EXIT ;  /* 0x000000000000794d */ /* 0x000fea0003800000 */
.L_x_37:
        /* <DEDUP_REMOVED lines=13> */
.L_x_86:


//--------------------- .text._Z16test_make_short3v --------------------------
	.section	.text._Z16test_make_short3v,"ax",@progbits
	.align	128
        .global         _Z16test_make_short3v
        .type           _Z16test_make_short3v,@function
        .size           _Z16test_make_short3v,(.L_x_87 - _Z16test_make_short3v)
        .other          _Z16test_make_short3v,@"STO_CUDA_ENTRY STV_DEFAULT"
_Z16test_make_short3v:
.text._Z16test_make_short3v:
[----:B------:R-:W-:Y:S08]  /*0000*/  LDC R1, c[0x0][0x37c] ;  /* 0x0000df00ff017b82 */ /* 0x000ff00000000800 */
[----:B------:R-:W-:Y:S06]  /*0010*/  BAR.SYNC.DEFER_BLOCKING 0x0 ;  /* 0x0000000000007b1d */ /* 0x000fec0000010000 */
[----:B------:R-:W-:Y:S05]  /*0020*/  EXIT ;  /* 0x000000000000794d */ /* 0x000fea0003800000 */
.L_x_38:
        /* <DEDUP_REMOVED lines=13> */
.L_x_87:


//--------------------- .text._Z16test_make_short2v --------------------------
	.section	.text._Z16test_make_short2v,"ax",@progbits
	.align	128
        .global         _Z16test_make_short2v
        .type           _Z16test_make_short2v,@function
        .size           _Z16test_make_short2v,(.L_x_88 - _Z16test_make_short2v)
        .other          _Z16test_make_short2v,@"STO_CUDA_ENTRY STV_DEFAULT"
_Z16test_make_short2v:
.text._Z16test_make_short2v:
[----:B------:R-:W-:Y:S08]  /*0000*/  LDC R1, c[0x0][0x37c] ;  /* 0x0000df00ff017b82 */ /* 0x000ff00000000800 */
[----:B------:R-:W-:Y:S06]  /*0010*/  BAR.SYNC.DEFER_BLOCKING 0x0 ;  /* 0x0000000000007b1d */ /* 0x000fec0000010000 */
[----:B------:R-:W-:Y:S05]  /*0020*/  EXIT ;  /* 0x000000000000794d */ /* 0x000fea0003800000 */
.L_x_39:
        /* <DEDUP_REMOVED lines=13> */
.L_x_88:


//--------------------- .text._Z16test_make_short1v --------------------------
	.section	.text._Z16test_make_short1v,"ax",@progbits
	.align	128
        .global         _Z16test_make_short1v
        .type           _Z16test_make_short1v,@function
        .size           _Z16test_make_short1v,(.L_x_89 - _Z16test_make_short1v)
        .other          _Z16test_make_short1v,@"STO_CUDA_ENTRY STV_DEFAULT"
_Z16test_make_short1v:
.text._Z16test_make_short1v:
[----:B------:R-:W-:Y:S08]  /*0000*/  LDC R1, c[0x0][0x37c] ;  /* 0x0000df00ff017b82 */ /* 0x000ff00000000800 */
[----:B------:R-:W-:Y:S06]  /*0010*/  BAR.SYNC.DEFER_BLOCKING 0x0 ;  /* 0x0000000000007b1d */ /* 0x000fec0000010000 */
[----:B------:R-:W-:Y:S05]  /*0020*/  EXIT ;  /* 0x000000000000794d */ /* 0x000fea0003800000 */
.L_x_40:
        /* <DEDUP_REMOVED lines=13> */
.L_x_89:


//--------------------- .text._Z16test_make_uchar4v --------------------------
	.section	.text._Z16test_make_uchar4v,"ax",@progbits
	.align	128
        .global         _Z16test_make_uchar4v
        .type           _Z16test_make_uchar4v,@function
        .size           _Z16test_make_uchar4v,(.L_x_90 - _Z16test_make_uchar4v)
        .other          _Z16test_make_uchar4v,@"STO_CUDA_ENTRY STV_DEFAULT"
_Z16test_make_uchar4v:
.text._Z16test_make_uchar4v:
[----:B------:R-:W-:Y:S08]  /*0000*/  LDC R1, c[0x0][0x37c] ;  /* 0x0000df00ff017b82 */ /* 0x000ff00000000800 */
[----:B------:R-:W-:Y:S06]  /*0010*/  BAR.SYNC.DEFER_BLOCKING 0x0 ;  /* 0x0000000000007b1d */ /* 0x000fec0000010000 */
[----:B------:R-:W-:Y:S05]  /*0020*/  EXIT ;  /* 0x000000000000794d */ /* 0x000fea0003800000 */
.L_x_41:
        /* <DEDUP_REMOVED lines=13> */
.L_x_90:


//--------------------- .text._Z16test_make_uchar3v --------------------------
	.section	.text._Z16test_make_uchar3v,"ax",@progbits
	.align	128
        .global         _Z16test_make_uchar3v
        .type           _Z16test_make_uchar3v,@function
        .size           _Z16test_make_uchar3v,(.L_x_91 - _Z16test_make_uchar3v)
        .other          _Z16test_make_uchar3v,@"STO_CUDA_ENTRY STV_DEFAULT"
_Z16test_make_uchar3v:
.text._Z16test_make_uchar3v:
[----:B------:R-:W-:Y:S08]  /*0000*/  LDC R1, c[0x0][0x37c] ;  /* 0x0000df00ff017b82 */ /* 0x000ff00000000800 */
[----:B------:R-:W-:Y:S06]  /*0010*/  BAR.SYNC.DEFER_BLOCKING 0x0 ;  /* 0x0000000000007b1d */ /* 0x000fec0000010000 */
[----:B------:R-:W-:Y:S05]  /*0020*/  EXIT ;  /* 0x000000000000794d */ /* 0x000fea0003800000 */
.L_x_42:
        /* <DEDUP_REMOVED lines=13> */
.L_x_91:


//--------------------- .text._Z16test_make_uchar2v --------------------------
	.section	.text._Z16test_make_uchar2v,"ax",@progbits
	.align	128
        .global         _Z16test_make_uchar2v
        .type           _Z16test_make_uchar2v,@function
        .size           _Z16test_make_uchar2v,(.L_x_92 - _Z16test_make_uchar2v)
        .other          _Z16test_make_uchar2v,@"STO_CUDA_ENTRY STV_DEFAULT"
_Z16test_make_uchar2v:
.text._Z16test_make_uchar2v:
[----:B------:R-:W-:Y:S08]  /*0000*/  LDC R1, c[0x0][0x37c] ;  /* 0x0000df00ff017b82 */ /* 0x000ff00000000800 */
[----:B------:R-:W-:Y:S06]  /*0010*/  BAR.SYNC.DEFER_BLOCKING 0x0 ;  /* 0x0000000000007b1d */ /* 0x000fec0000010000 */
[----:B------:R-:W-:Y:S05]  /*0020*/  EXIT ;  /* 0x000000000000794d */ /* 0x000fea0003800000 */
.L_x_43:
        /* <DEDUP_REMOVED lines=13> */
.L_x_92:


//--------------------- .text._Z16test_make_uchar1v --------------------------
	.section	.text._Z16test_make_uchar1v,"ax",@progbits
	.align	128
        .global         _Z16test_make_uchar1v
        .type           _Z16test_make_uchar1v,@function
        .size           _Z16test_make_uchar1v,(.L_x_93 - _Z16test_make_uchar1v)
        .other          _Z16test_make_uchar1v,@"STO_CUDA_ENTRY STV_DEFAULT"
_Z16test_make_uchar1v:
.text._Z16test_make_uchar1v:
[----:B------:R-:W-:Y:S08]  /*0000*/  LDC R1, c[0x0][0x37c] ;  /* 0x0000df00ff017b82 */ /* 0x000ff00000000800 */
[----:B------:R-:W-:Y:S06]  /*0010*/  BAR.SYNC.DEFER_BLOCKING 0x0 ;  /* 0x0000000000007b1d */ /* 0x000fec0000010000 */
[----:B------:R-:W-:Y:S05]  /*0020*/  EXIT ;  /* 0x000000000000794d */ /* 0x000fea0003800000 */
.L_x_44:
        /* <DEDUP_REMOVED lines=13> */
.L_x_93:


//--------------------- .text._Z15test_make_char4v --------------------------
	.section	.text._Z15test_make_char4v,"ax",@progbits
	.align	128
        .global         _Z15test_make_char4v
        .type           _Z15test_make_char4v,@function
        .size           _Z15test_make_char4v,(.L_x_94 - _Z15test_make_char4v)
        .other          _Z15test_make_char4v,@"STO_CUDA_ENTRY STV_DEFAULT"
_Z15test_make_char4v:
.text._Z15test_make_char4v:
[----:B------:R-:W-:Y:S08]  /*0000*/  LDC R1, c[0x0][0x37c] ;  /* 0x0000df00ff017b82 */ /* 0x000ff00000000800 */
[----:B------:R-:W-:Y:S06]  /*0010*/  BAR.SYNC.DEFER_BLOCKING 0x0 ;  /* 0x0000000000007b1d */ /* 0x000fec0000010000 */
[----:B------:R-:W-:Y:S05]  /*0020*/  EXIT ;  /* 0x000000000000794d */ /* 0x000fea0003800000 */
.L_x_45:
        /* <DEDUP_REMOVED lines=13> */
.L_x_94:


//--------------------- .text._Z15test_make_char3v --------------------------
	.section	.text._Z15test_make_char3v,"ax",@progbits
	.align	128
        .global         _Z15test_make_char3v
        .type           _Z15test_make_char3v,@function
        .size           _Z15test_make_char3v,(.L_x_95 - _Z15test_make_char3v)
        .other          _Z15test_make_char3v,@"STO_CUDA_ENTRY STV_DEFAULT"
_Z15test_make_char3v:
.text._Z15test_make_char3v:
[----:B------:R-:W-:Y:S08]  /*0000*/  LDC R1, c[0x0][0x37c] ;  /* 0x0000df00ff017b82 */ /* 0x000ff00000000800 */
[----:B------:R-:W-:Y:S06]  /*0010*/  BAR.SYNC.DEFER_BLOCKING 0x0 ;  /* 0x0000000000007b1d */ /* 0x000fec0000010000 */
[----:B------:R-:W-:Y:S05]  /*0020*/  EXIT ;  /* 0x000000000000794d */ /* 0x000fea0003800000 */
.L_x_46:
        /* <DEDUP_REMOVED lines=13> */
.L_x_95:


//--------------------- .text._Z15test_make_char2v --------------------------
	.section	.text._Z15test_make_char2v,"ax",@progbits
	.align	128
        .global         _Z15test_make_char2v
        .type           _Z15test_make_char2v,@function
        .size           _Z15test_make_char2v,(.L_x_96 - _Z15test_make_char2v)
        .other          _Z15test_make_char2v,@"STO_CUDA_ENTRY STV_DEFAULT"
_Z15test_make_char2v:
.text._Z15test_make_char2v:
[----:B------:R-:W-:Y:S08]  /*0000*/  LDC R1, c[0x0][0x37c] ;  /* 0x0000df00ff017b82 */ /* 0x000ff00000000800 */
[----:B------:R-:W-:Y:S06]  /*0010*/  BAR.SYNC.DEFER_BLOCKING 0x0 ;  /* 0x0000000000007b1d */ /* 0x000fec0000010000 */
[----:B------:R-:W-:Y:S05]  /*0020*/  EXIT ;  /* 0x000000000000794d */ /* 0x000fea0003800000 */
.L_x_47:
        /* <DEDUP_REMOVED lines=13> */
.L_x_96:


//--------------------- .text._Z15test_make_char1v --------------------------
	.section	.text._Z15test_make_char1v,"ax",@progbits
	.align	128
        .global         _Z15test_make_char1v
        .type           _Z15test_make_char1v,@function
        .size           _Z15test_make_char1v,(.L_x_97 - _Z15test_make_char1v)
        .other          _Z15test_make_char1v,@"STO_CUDA_ENTRY STV_DEFAULT"
_Z15test_make_char1v:
.text._Z15test_make_char1v:
[----:B------:R-:W-:Y:S08]  /*0000*/  LDC R1, c[0x0][0x37c] ;  /* 0x0000df00ff017b82 */ /* 0x000ff00000000800 */
[----:B------:R-:W-:Y:S06]  /*0010*/  BAR.SYNC.DEFER_BLOCKING 0x0 ;  /* 0x0000000000007b1d */ /* 0x000fec0000010000 */
[----:B------:R-:W-:Y:S05]  /*0020*/  EXIT ;  /* 0x000000000000794d */ /* 0x000fea0003800000 */
.L_x_48:
        /* <DEDUP_REMOVED lines=13> */
.L_x_97:


//--------------------- .nv.shared.reserved.0     --------------------------
	.section	.nv.shared.reserved.0,"aw",@nobits
	.weak		__nv_reservedSMEM_offset_0_alias
	.size		__nv_reservedSMEM_offset_0_alias, 0, 64
	.other		__nv_reservedSMEM_offset_0_alias,@"STO_CUDA_RESERVED_SHARED STV_DEFAULT"
__nv_reservedSMEM_offset_0_alias:
	.zero		0
	.zero		64


//--------------------- .nv.global                --------------------------
	.section	.nv.global,"aw",@nobits
.nv.global:
	.type		_ZN34_INTERNAL_bd5cc5fc_4_k_cu_5a6e0c736thrust24THRUST_300001_SM_1000_NS12placeholders2_5E,@object
	.size		_ZN34_INTERNAL_bd5cc5fc_4_k_cu_5a6e0c736thrust24THRUST_300001_SM_1000_NS12placeholders2_5E,(_ZN34_INTERNAL_bd5cc5fc_4_k_cu_5a6e0c734cuda3std3__45__cpo6cbeginE - _ZN34_INTERNAL_bd5cc5fc_4_k_cu_5a6e0c736thrust24THRUST_300001_SM_1000_NS12placeholders2_5E)
_ZN34_INTERNAL_bd5cc5fc_4_k_cu_5a6e0c736thrust24THRUST_300001_SM_1000_NS12placeholders2_5E:
	.zero		1
	.type		_ZN34_INTERNAL_bd5cc5fc_4_k_cu_5a6e0c734cuda3std3__45__cpo6cbeginE,@object
	.size		_ZN34_INTERNAL_bd5cc5fc_4_k_cu_5a6e0c734cuda3std3__45__cpo6cbeginE,(_ZN34_INTERNAL_bd5cc5fc_4_k_cu_5a6e0c734cuda3std6ranges3__45__cpo6cbeginE - _ZN34_INTERNAL_bd5cc5fc_4_k_cu_5a6e0c734cuda3std3__45__cpo6cbeginE)
_ZN34_INTERNAL_bd5cc5fc_4_k_cu_5a6e0c734cuda3std3__45__cpo6cbeginE:
	.zero		1
	.type		_ZN34_INTERNAL_bd5cc5fc_4_k_cu_5a6e0c734cuda3std6ranges3__45__cpo6cbeginE,@object
	.size		_ZN34_INTERNAL_bd5cc5fc_4_k_cu_5a6e0c734cuda3std6ranges3__45__cpo6cbeginE,(_ZN34_INTERNAL_bd5cc5fc_4_k_cu_5a6e0c734cuda3std3__48in_placeE - _ZN34_INTERNAL_bd5cc5fc_4_k_cu_5a6e0c734cuda3std6ranges3__45__cpo6cbeginE)
_ZN34_INTERNAL_bd5cc5fc_4_k_cu_5a6e0c734cuda3std6ranges3__45__cpo6cbeginE:
	.zero		1
	.type		_ZN34_INTERNAL_bd5cc5fc_4_k_cu_5a6e0c734cuda3std3__48in_placeE,@object
	.size		_ZN34_INTERNAL_bd5cc5fc_4_k_cu_5a6e0c734cuda3std3__48in_placeE,(_ZN34_INTERNAL_bd5cc5fc_4_k_cu_5a6e0c734cuda3std6ranges3__45__cpo4sizeE - _ZN34_INTERNAL_bd5cc5fc_4_k_cu_5a6e0c734cuda3std3__48in_placeE)
_ZN34_INTERNAL_bd5cc5fc_4_k_cu_5a6e0c734cuda3std3__48in_placeE:
	.zero		1
	.type		_ZN34_INTERNAL_bd5cc5fc_4_k_cu_5a6e0c734cuda3std6ranges3__45__cpo4sizeE,@object
	.size		_ZN34_INTERNAL_bd5cc5fc_4_k_cu_5a6e0c734cuda3std6ranges3__45__cpo4sizeE,(_ZN34_INTERNAL_bd5cc5fc_4_k_cu_5a6e0c736thrust24THRUST_300001_SM_1000_NS12placeholders2_9E - _ZN34_INTERNAL_bd5cc5fc_4_k_cu_5a6e0c734cuda3std6ranges3__45__cpo4sizeE)
_ZN34_INTERNAL_bd5cc5fc_4_k_cu_5a6e0c734cuda3std6ranges3__45__cpo4sizeE:
	.zero		1
	.type		_ZN34_INTERNAL_bd5cc5fc_4_k_cu_5a6e0c736thrust24THRUST_300001_SM_1000_NS12placeholders2_9E,@object
	.size		_ZN34_INTERNAL_bd5cc5fc_4_k_cu_5a6e0c736thrust24THRUST_300001_SM_1000_NS12placeholders2_9E,(_ZN34_INTERNAL_bd5cc5fc_4_k_cu_5a6e0c734cuda3std3__45__cpo7crbeginE - _ZN34_INTERNAL_bd5cc5fc_4_k_cu_5a6e0c736thrust24THRUST_300001_SM_1000_NS12placeholders2_9E)
_ZN34_INTERNAL_bd5cc5fc_4_k_cu_5a6e0c736thrust24THRUST_300001_SM_1000_NS12placeholders2_9E:
	.zero		1
	.type		_ZN34_INTERNAL_bd5cc5fc_4_k_cu_5a6e0c734cuda3std3__45__cpo7crbeginE,@object
	.size		_ZN34_INTERNAL_bd5cc5fc_4_k_cu_5a6e0c734cuda3std3__45__cpo7crbeginE,(_ZN34_INTERNAL_bd5cc5fc_4_k_cu_5a6e0c734cuda3std6ranges3__45__cpo4nextE - _ZN34_INTERNAL_bd5cc5fc_4_k_cu_5a6e0c734cuda3std3__45__cpo7crbeginE)
_ZN34_INTERNAL_bd5cc5fc_4_k_cu_5a6e0c734cuda3std3__45__cpo7crbeginE:
	.zero		1
	.type		_ZN34_INTERNAL_bd5cc5fc_4_k_cu_5a6e0c734cuda3std6ranges3__45__cpo4nextE,@object
	.size		_ZN34_INTERNAL_bd5cc5fc_4_k_cu_5a6e0c734cuda3std6ranges3__45__cpo4nextE,(_ZN34_INTERNAL_bd5cc5fc_4_k_cu_5a6e0c734cuda3std6ranges3__45__cpo4swapE - _ZN34_INTERNAL_bd5cc5fc_4_k_cu_5a6e0c734cuda3std6ranges3__45__cpo4nextE)
_ZN34_INTERNAL_bd5cc5fc_4_k_cu_5a6e0c734cuda3std6ranges3__45__cpo4nextE:
	.zero		1
	.type		_ZN34_INTERNAL_bd5cc5fc_4_k_cu_5a6e0c734cuda3std6ranges3__45__cpo4swapE,@object
	.size		_ZN34_INTERNAL_bd5cc5fc_4_k_cu_5a6e0c734cuda3std6ranges3__45__cpo4swapE,(_ZN34_INTERNAL_bd5cc5fc_4_k_cu_5a6e0c736thrust24THRUST_300001_SM_1000_NS12placeholders2_1E - _ZN34_INTERNAL_bd5cc5fc_4_k_cu_5a6e0c734cuda3std6ranges3__45__cpo4swapE)
_ZN34_INTERNAL_bd5cc5fc_4_k_cu_5a6e0c734cuda3std6ranges3__45__cpo4swapE:
	.zero		1
	.type		_ZN34_INTERNAL_bd5cc5fc_4_k_cu_5a6e0c736thrust24THRUST_300001_SM_1000_NS12placeholders2_1E,@object
	.size		_ZN34_INTERNAL_bd5cc5fc_4_k_cu_5a6e0c736thrust24THRUST_300001_SM_1000_NS12placeholders2_1E,(_ZN34_INTERNAL_bd5cc5fc_4_k_cu_5a6e0c736thrust24THRUST_300001_SM_1000_NS12placeholders2_3E - _ZN34_INTERNAL_bd5cc5fc_4_k_cu_5a6e0c736thrust24THRUST_300001_SM_1000_NS12placeholders2_1E)
_ZN34_INTERNAL_bd5cc5fc_4_k_cu_5a6e0c736thrust24THRUST_300001_SM_1000_NS12placeholders2_1E:
	.zero		1
	.type		_ZN34_INTERNAL_bd5cc5fc_4_k_cu_5a6e0c736thrust24THRUST_300001_SM_1000_NS12placeholders2_3E,@object
	.size		_ZN34_INTERNAL_bd5cc5fc_4_k_cu_5a6e0c736thrust24THRUST_300001_SM_1000_NS12placeholders2_3E,(_ZN34_INTERNAL_bd5cc5fc_4_k_cu_5a6e0c734cuda3std3__45__cpo5beginE - _ZN34_INTERNAL_bd5cc5fc_4_k_cu_5a6e0c736thrust24THRUST_300001_SM_1000_NS12placeholders2_3E)
_ZN34_INTERNAL_bd5cc5fc_4_k_cu_5a6e0c736thrust24THRUST_300001_SM_1000_NS12placeholders2_3E:
	.zero		1
	.type		_ZN34_INTERNAL_bd5cc5fc_4_k_cu_5a6e0c734cuda3std3__45__cpo5beginE,@object
	.size		_ZN34_INTERNAL_bd5cc5fc_4_k_cu_5a6e0c734cuda3std3__45__cpo5beginE,(_ZN34_INTERNAL_bd5cc5fc_4_k_cu_5a6e0c734cuda3std6ranges3__45__cpo5beginE - _ZN34_INTERNAL_bd5cc5fc_4_k_cu_5a6e0c734cuda3std3__45__cpo5beginE)
_ZN34_INTERNAL_bd5cc5fc_4_k_cu_5a6e0c734cuda3std3__45__cpo5beginE:
	.zero		1
	.type		_ZN34_INTERNAL_bd5cc5fc_4_k_cu_5a6e0c734cuda3std6ranges3__45__cpo5beginE,@object
	.size		_ZN34_INTERNAL_bd5cc5fc_4_k_cu_5a6e0c734cuda3std6ranges3__45__cpo5beginE,(_ZN34_INTERNAL_bd5cc5fc_4_k_cu_5a6e0c734cuda3std3__436_GLOBAL__N__bd5cc5fc_4_k_cu_5a6e0c736ignoreE - _ZN34_INTERNAL_bd5cc5fc_4_k_cu_5a6e0c734cuda3std6ranges3__45__cpo5beginE)
_ZN34_INTERNAL_bd5cc5fc_4_k_cu_5a6e0c734cuda3std6ranges3__45__cpo5beginE:
	.zero		1
	.type		_ZN34_INTERNAL_bd5cc5fc_4_k_cu_5a6e0c734cuda3std3__436_GLOBAL__N__bd5cc5fc_4_k_cu_5a6e0c736ignoreE,@object
	.size		_ZN34_INTERNAL_bd5cc5fc_4_k_cu_5a6e0c734cuda3std3__436_GLOBAL__N__bd5cc5fc_4_k_cu_5a6e0c736ignoreE,(_ZN34_INTERNAL_bd5cc5fc_4_k_cu_5a6e0c734cuda3std6ranges3__45__cpo4dataE - _ZN34_INTERNAL_bd5cc5fc_4_k_cu_5a6e0c734cuda3std3__436_GLOBAL__N__bd5cc5fc_4_k_cu_5a6e0c736ignoreE)
_ZN34_INTERNAL_bd5cc5fc_4_k_cu_5a6e0c734cuda3std3__436_GLOBAL__N__bd5cc5fc_4_k_cu_5a6e0c736ignoreE:
	.zero		1
	.type		_ZN34_INTERNAL_bd5cc5fc_4_k_cu_5a6e0c734cuda3std6ranges3__45__cpo4dataE,@object
	.size		_ZN34_INTERNAL_bd5cc5fc_4_k_cu_5a6e0c734cuda3std6ranges3__45__cpo4dataE,(_ZN34_INTERNAL_bd5cc5fc_4_k_cu_5a6e0c736thrust24THRUST_300001_SM_1000_NS12placeholders2_7E - _ZN34_INTERNAL_bd5cc5fc_4_k_cu_5a6e0c734cuda3std6ranges3__45__cpo4dataE)
_ZN34_INTERNAL_bd5cc5fc_4_k_cu_5a6e0c734cuda3std6ranges3__45__cpo4dataE:
	.zero		1
	.type		_ZN34_INTERNAL_bd5cc5fc_4_k_cu_5a6e0c736thrust24THRUST_300001_SM_1000_NS12placeholders2_7E,@object
	.size		_ZN34_INTERNAL_bd5cc5fc_4_k_cu_5a6e0c736thrust24THRUST_300001_SM_1000_NS12placeholders2_7E,(_ZN34_INTERNAL_bd5cc5fc_4_k_cu_5a6e0c734cuda3std3__45__cpo6rbeginE - _ZN34_INTERNAL_bd5cc5fc_4_k_cu_5a6e0c736thrust24THRUST_300001_SM_1000_NS12placeholders2_7E)
_ZN34_INTERNAL_bd5cc5fc_4_k_cu_5a6e0c736thrust24THRUST_300001_SM_1000_NS12placeholders2_7E:
	.zero		1
	.type		_ZN34_INTERNAL_bd5cc5fc_4_k_cu_5a6e0c734cuda3std3__45__cpo6rbeginE,@object
	.size		_ZN34_INTERNAL_bd5cc5fc_4_k_cu_5a6e0c734cuda3std3__45__cpo6rbeginE,(_ZN34_INTERNAL_bd5cc5fc_4_k_cu_5a6e0c734cuda3std6ranges3__45__cpo7advanceE - _ZN34_INTERNAL_bd5cc5fc_4_k_cu_5a6e0c734cuda3std3__45__cpo6rbeginE)
_ZN34_INTERNAL_bd5cc5fc_4_k_cu_5a6e0c734cuda3std3__45__cpo6rbeginE:
	.zero		1
	.type		_ZN34_INTERNAL_bd5cc5fc_4_k_cu_5a6e0c734cuda3std6ranges3__45__cpo7advanceE,@object
	.size		_ZN34_INTERNAL_bd5cc5fc_4_k_cu_5a6e0c734cuda3std6ranges3__45__cpo7advanceE,(_ZN34_INTERNAL_bd5cc5fc_4_k_cu_5a6e0c734cuda3std3__47nulloptE - _ZN34_INTERNAL_bd5cc5fc_4_k_cu_5a6e0c734cuda3std6ranges3__45__cpo7advanceE)
_ZN34_INTERNAL_bd5cc5fc_4_k_cu_5a6e0c734cuda3std6ranges3__45__cpo7advanceE:
	.zero		1
	.type		_ZN34_INTERNAL_bd5cc5fc_4_k_cu_5a6e0c734cuda3std3__47nulloptE,@object
	.size		_ZN34_INTERNAL_bd5cc5fc_4_k_cu_5a6e0c734cuda3std3__47nulloptE,(_ZN34_INTERNAL_bd5cc5fc_4_k_cu_5a6e0c734cuda3std6ranges3__45__cpo8distanceE - _ZN34_INTERNAL_bd5cc5fc_4_k_cu_5a6e0c734cuda3std3__47nulloptE)
_ZN34_INTERNAL_bd5cc5fc_4_k_cu_5a6e0c734cuda3std3__47nulloptE:
	.zero		1
	.type		_ZN34_INTERNAL_bd5cc5fc_4_k_cu_5a6e0c734cuda3std6ranges3__45__cpo8distanceE,@object
	.size		_ZN34_INTERNAL_bd5cc5fc_4_k_cu_5a6e0c734cuda3std6ranges3__45__cpo8distanceE,(_ZN34_INTERNAL_bd5cc5fc_4_k_cu_5a6e0c736thrust24THRUST_300001_SM_1000_NS12placeholders2_6E - _ZN34_INTERNAL_bd5cc5fc_4_k_cu_5a6e0c734cuda3std6ranges3__45__cpo8distanceE)
_ZN34_INTERNAL_bd5cc5fc_4_k_cu_5a6e0c734cuda3std6ranges3__45__cpo8distanceE:
	.zero		1
	.type		_ZN34_INTERNAL_bd5cc5fc_4_k_cu_5a6e0c736thrust24THRUST_300001_SM_1000_NS12placeholders2_6E,@object
	.size		_ZN34_INTERNAL_bd5cc5fc_4_k_cu_5a6e0c736thrust24THRUST_300001_SM_1000_NS12placeholders2_6E,(_ZN34_INTERNAL_bd5cc5fc_4_k_cu_5a6e0c734cuda3std3__45__cpo4cendE - _ZN34_INTERNAL_bd5cc5fc_4_k_cu_5a6e0c736thrust24THRUST_300001_SM_1000_NS12placeholders2_6E)
_ZN34_INTERNAL_bd5cc5fc_4_k_cu_5a6e0c736thrust24THRUST_300001_SM_1000_NS12placeholders2_6E:
	.zero		1
	.type		_ZN34_INTERNAL_bd5cc5fc_4_k_cu_5a6e0c734cuda3std3__45__cpo4cendE,@object
	.size		_ZN34_INTERNAL_bd5cc5fc_4_k_cu_5a6e0c734cuda3std3__45__cpo4cendE,(_ZN34_INTERNAL_bd5cc5fc_4_k_cu_5a6e0c734cuda3std6ranges3__45__cpo4cendE - _ZN34_INTERNAL_bd5cc5fc_4_k_cu_5a6e0c734cuda3std3__45__cpo4cendE)
_ZN34_INTERNAL_bd5cc5fc_4_k_cu_5a6e0c734cuda3std3__45__cpo4cendE:
	.zero		1
	.type		_ZN34_INTERNAL_bd5cc5fc_4_k_cu_5a6e0c734cuda3std6ranges3__45__cpo4cendE,@object
	.size		_ZN34_INTERNAL_bd5cc5fc_4_k_cu_5a6e0c734cuda3std6ranges3__45__cpo4cendE,(_ZN34_INTERNAL_bd5cc5fc_4_k_cu_5a6e0c734cuda3std3__420unreachable_sentinelE - _ZN34_INTERNAL_bd5cc5fc_4_k_cu_5a6e0c734cuda3std6ranges3__45__cpo4cendE)
_ZN34_INTERNAL_bd5cc5fc_4_k_cu_5a6e0c734cuda3std6ranges3__45__cpo4cendE:
	.zero		1
	.type		_ZN34_INTERNAL_bd5cc5fc_4_k_cu_5a6e0c734cuda3std3__420unreachable_sentinelE,@object
	.size		_ZN34_INTERNAL_bd5cc5fc_4_k_cu_5a6e0c734cuda3std3__420unreachable_sentinelE,(_ZN34_INTERNAL_bd5cc5fc_4_k_cu_5a6e0c734cuda3std6ranges3__45__cpo5ssizeE - _ZN34_INTERNAL_bd5cc5fc_4_k_cu_5a6e0c734cuda3std3__420unreachable_sentinelE)
_ZN34_INTERNAL_bd5cc5fc_4_k_cu_5a6e0c734cuda3std3__420unreachable_sentinelE:
	.zero		1
	.type		_ZN34_INTERNAL_bd5cc5fc_4_k_cu_5a6e0c734cuda3std6ranges3__45__cpo5ssizeE,@object
	.size		_ZN34_INTERNAL_bd5cc5fc_4_k_cu_5a6e0c734cuda3std6ranges3__45__cpo5ssizeE,(_ZN34_INTERNAL_bd5cc5fc_4_k_cu_5a6e0c736thrust24THRUST_300001_SM_1000_NS12placeholders3_10E - _ZN34_INTERNAL_bd5cc5fc_4_k_cu_5a6e0c734cuda3std6ranges3__45__cpo5ssizeE)
_ZN34_INTERNAL_bd5cc5fc_4_k_cu_5a6e0c734cuda3std6ranges3__45__cpo5ssizeE:
	.zero		1
	.type		_ZN34_INTERNAL_bd5cc5fc_4_k_cu_5a6e0c736thrust24THRUST_300001_SM_1000_NS12placeholders3_10E,@object
	.size		_ZN34_INTERNAL_bd5cc5fc_4_k_cu_5a6e0c736thrust24THRUST_300001_SM_1000_NS12placeholders3_10E,(_ZN34_INTERNAL_bd5cc5fc_4_k_cu_5a6e0c734cuda3std3__45__cpo5crendE - _ZN34_INTERNAL_bd5cc5fc_4_k_cu_5a6e0c736thrust24THRUST_300001_SM_1000_NS12placeholders3_10E)
_ZN34_INTERNAL_bd5cc5fc_4_k_cu_5a6e0c736thrust24THRUST_300001_SM_1000_NS12placeholders3_10E:
	.zero		1
	.type		_ZN34_INTERNAL_bd5cc5fc_4_k_cu_5a6e0c734cuda3std3__45__cpo5crendE,@object
	.size		_ZN34_INTERNAL_bd5cc5fc_4_k_cu_5a6e0c734cuda3std3__45__cpo5crendE,(_ZN34_INTERNAL_bd5cc5fc_4_k_cu_5a6e0c734cuda3std6ranges3__45__cpo4prevE - _ZN34_INTERNAL_bd5cc5fc_4_k_cu_5a6e0c734cuda3std3__45__cpo5crendE)
_ZN34_INTERNAL_bd5cc5fc_4_k_cu_5a6e0c734cuda3std3__45__cpo5crendE:
	.zero		1
	.type		_ZN34_INTERNAL_bd5cc5fc_4_k_cu_5a6e0c734cuda3std6ranges3__45__cpo4prevE,@object
	.size		_ZN34_INTERNAL_bd5cc5fc_4_k_cu_5a6e0c734cuda3std6ranges3__45__cpo4prevE,(_ZN34_INTERNAL_bd5cc5fc_4_k_cu_5a6e0c734cuda3std6ranges3__45__cpo9iter_moveE - _ZN34_INTERNAL_bd5cc5fc_4_k_cu_5a6e0c734cuda3std6ranges3__45__cpo4prevE)
_ZN34_INTERNAL_bd5cc5fc_4_k_cu_5a6e0c734cuda3std6ranges3__45__cpo4prevE:
	.zero		1
	.type		_ZN34_INTERNAL_bd5cc5fc_4_k_cu_5a6e0c734cuda3std6ranges3__45__cpo9iter_moveE,@object
	.size		_ZN34_INTERNAL_bd5cc5fc_4_k_cu_5a6e0c734cuda3std6ranges3__45__cpo9iter_moveE,(_ZN34_INTERNAL_bd5cc5fc_4_k_cu_5a6e0c736thrust24THRUST_300001_SM_1000_NS12placeholders2_2E - _ZN34_INTERNAL_bd5cc5fc_4_k_cu_5a6e0c734cuda3std6ranges3__45__cpo9iter_moveE)
_ZN34_INTERNAL_bd5cc5fc_4_k_cu_5a6e0c734cuda3std6ranges3__45__cpo9iter_moveE:
	.zero		1
	.type		_ZN34_INTERNAL_bd5cc5fc_4_k_cu_5a6e0c736thrust24THRUST_300001_SM_1000_NS12placeholders2_2E,@object
	.size		_ZN34_INTERNAL_bd5cc5fc_4_k_cu_5a6e0c736thrust24THRUST_300001_SM_1000_NS12placeholders2_2E,(_ZN34_INTERNAL_bd5cc5fc_4_k_cu_5a6e0c736thrust24THRUST_300001_SM_1000_NS12placeholders2_4E - _ZN34_INTERNAL_bd5cc5fc_4_k_cu_5a6e0c736thrust24THRUST_300001_SM_1000_NS12placeholders2_2E)
_ZN34_INTERNAL_bd5cc5fc_4_k_cu_5a6e0c736thrust24THRUST_300001_SM_1000_NS12placeholders2_2E:
	.zero		1
	.type		_ZN34_INTERNAL_bd5cc5fc_4_k_cu_5a6e0c736thrust24THRUST_300001_SM_1000_NS12placeholders2_4E,@object
	.size		_ZN34_INTERNAL_bd5cc5fc_4_k_cu_5a6e0c736thrust24THRUST_300001_SM_1000_NS12placeholders2_4E,(_ZN34_INTERNAL_bd5cc5fc_4_k_cu_5a6e0c734cuda3std3__45__cpo3endE - _ZN34_INTERNAL_bd5cc5fc_4_k_cu_5a6e0c736thrust24THRUST_300001_SM_1000_NS12placeholders2_4E)
_ZN34_INTERNAL_bd5cc5fc_4_k_cu_5a6e0c736thrust24THRUST_300001_SM_1000_NS12placeholders2_4E:
	.zero		1
	.type		_ZN34_INTERNAL_bd5cc5fc_4_k_cu_5a6e0c734cuda3std3__45__cpo3endE,@object
	.size		_ZN34_INTERNAL_bd5cc5fc_4_k_cu_5a6e0c734cuda3std3__45__cpo3endE,(_ZN34_INTERNAL_bd5cc5fc_4_k_cu_5a6e0c734cuda3std6ranges3__45__cpo3endE - _ZN34_INTERNAL_bd5cc5fc_4_k_cu_5a6e0c734cuda3std3__45__cpo3endE)
_ZN34_INTERNAL_bd5cc5fc_4_k_cu_5a6e0c734cuda3std3__45__cpo3endE:
	.zero		1
	.type		_ZN34_INTERNAL_bd5cc5fc_4_k_cu_5a6e0c734cuda3std6ranges3__45__cpo3endE,@object
	.size		_ZN34_INTERNAL_bd5cc5fc_4_k_cu_5a6e0c734cuda3std6ranges3__45__cpo3endE,(_ZN34_INTERNAL_bd5cc5fc_4_k_cu_5a6e0c734cuda3std3__419piecewise_constructE - _ZN34_INTERNAL_bd5cc5fc_4_k_cu_5a6e0c734cuda3std6ranges3__45__cpo3endE)
_ZN34_INTERNAL_bd5cc5fc_4_k_cu_5a6e0c734cuda3std6ranges3__45__cpo3endE:
	.zero		1
	.type		_ZN34_INTERNAL_bd5cc5fc_4_k_cu_5a6e0c734cuda3std3__419piecewise_constructE,@object
	.size		_ZN34_INTERNAL_bd5cc5fc_4_k_cu_5a6e0c734cuda3std3__419piecewise_constructE,(_ZN34_INTERNAL_bd5cc5fc_4_k_cu_5a6e0c734cuda3std6ranges3__45__cpo5cdataE - _ZN34_INTERNAL_bd5cc5fc_4_k_cu_5a6e0c734cuda3std3__419piecewise_constructE)
_ZN34_INTERNAL_bd5cc5fc_4_k_cu_5a6e0c734cuda3std3__419piecewise_constructE:
	.zero		1
	.type		_ZN34_INTERNAL_bd5cc5fc_4_k_cu_5a6e0c734cuda3std6ranges3__45__cpo5cdataE,@object
	.size		_ZN34_INTERNAL_bd5cc5fc_4_k_cu_5a6e0c734cuda3std6ranges3__45__cpo5cdataE,(_ZN34_INTERNAL_bd5cc5fc_4_k_cu_5a6e0c736thrust24THRUST_300001_SM_1000_NS12placeholders2_8E - _ZN34_INTERNAL_bd5cc5fc_4_k_cu_5a6e0c734cuda3std6ranges3__45__cpo5cdataE)
_ZN34_INTERNAL_bd5cc5fc_4_k_cu_5a6e0c734cuda3std6ranges3__45__cpo5cdataE:
	.zero		1
	.type		_ZN34_INTERNAL_bd5cc5fc_4_k_cu_5a6e0c736thrust24THRUST_300001_SM_1000_NS12placeholders2_8E,@object
	.size		_ZN34_INTERNAL_bd5cc5fc_4_k_cu_5a6e0c736thrust24THRUST_300001_SM_1000_NS12placeholders2_8E,(_ZN34_INTERNAL_bd5cc5fc_4_k_cu_5a6e0c734cuda3std3__45__cpo4rendE - _ZN34_INTERNAL_bd5cc5fc_4_k_cu_5a6e0c736thrust24THRUST_300001_SM_1000_NS12placeholders2_8E)
_ZN34_INTERNAL_bd5cc5fc_4_k_cu_5a6e0c736thrust24THRUST_300001_SM_1000_NS12placeholders2_8E:
	.zero		1
	.type		_ZN34_INTERNAL_bd5cc5fc_4_k_cu_5a6e0c734cuda3std3__45__cpo4rendE,@object
	.size		_ZN34_INTERNAL_bd5cc5fc_4_k_cu_5a6e0c734cuda3std3__45__cpo4rendE,(_ZN34_INTERNAL_bd5cc5fc_4_k_cu_5a6e0c734cuda3std6ranges3__45__cpo9iter_swapE - _ZN34_INTERNAL_bd5cc5fc_4_k_cu_5a6e0c734cuda3std3__45__cpo4rendE)
_ZN34_INTERNAL_bd5cc5fc_4_k_cu_5a6e0c734cuda3std3__45__cpo4rendE:
	.zero		1
	.type		_ZN34_INTERNAL_bd5cc5fc_4_k_cu_5a6e0c734cuda3std6ranges3__45__cpo9iter_swapE,@object
	.size		_ZN34_INTERNAL_bd5cc5fc_4_k_cu_5a6e0c734cuda3std6ranges3__45__cpo9iter_swapE,(_ZN34_INTERNAL_bd5cc5fc_4_k_cu_5a6e0c734cuda3std3__48unexpectE - _ZN34_INTERNAL_bd5cc5fc_4_k_cu_5a6e0c734cuda3std6ranges3__45__cpo9iter_swapE)
_ZN34_INTERNAL_bd5cc5fc_4_k_cu_5a6e0c734cuda3std6ranges3__45__cpo9iter_swapE:
	.zero		1
	.type		_ZN34_INTERNAL_bd5cc5fc_4_k_cu_5a6e0c734cuda3std3__48unexpectE,@object
	.size		_ZN34_INTERNAL_bd5cc5fc_4_k_cu_5a6e0c734cuda3std3__48unexpectE,(_ZN34_INTERNAL_bd5cc5fc_4_k_cu_5a6e0c736thrust24THRUST_300001_SM_1000_NS6system6detail10sequential3seqE - _ZN34_INTERNAL_bd5cc5fc_4_k_cu_5a6e0c734cuda3std3__48unexpectE)
_ZN34_INTERNAL_bd5cc5fc_4_k_cu_5a6e0c734cuda3std3__48unexpectE:
	.zero		1
	.type		_ZN34_INTERNAL_bd5cc5fc_4_k_cu_5a6e0c736thrust24THRUST_300001_SM_1000_NS6system6detail10sequential3seqE,@object
	.size		_ZN34_INTERNAL_bd5cc5fc_4_k_cu_5a6e0c736thrust24THRUST_300001_SM_1000_NS6system6detail10sequential3seqE,(.L_29 - _ZN34_INTERNAL_bd5cc5fc_4_k_cu_5a6e0c736thrust24THRUST_300001_SM_1000_NS6system6detail10sequential3seqE)
_ZN34_INTERNAL_bd5cc5fc_4_k_cu_5a6e0c736thrust24THRUST_300001_SM_1000_NS6system6detail10sequential3seqE:
	.zero		1
.L_29:


//--------------------- .nv.constant0._ZN3cub18CUB_300001_SM_10006detail11EmptyKernelIvEEvv --------------------------
	.section	.nv.constant0._ZN3cub18CUB_300001_SM_10006detail11EmptyKernelIvEEvv,"a",@progbits
	.sectionflags	@""
	.align	4
.nv.constant0._ZN3cub18CUB_300001_SM_10006detail11EmptyKernelIvEEvv:
	.zero		896


//--------------------- .nv.constant0._Z17test_make_double4v --------------------------
	.section	.nv.constant0._Z17test_make_double4v,"a",@progbits
	.sectionflags	@""
	.align	4
.nv.constant0._Z17test_make_double4v:
	.zero		896


//--------------------- .nv.constant0._Z17test_make_double3v --------------------------
	.section	.nv.constant0._Z17test_make_double3v,"a",@progbits
	.sectionflags	@""
	.align	4
.nv.constant0._Z17test_make_double3v:
	.zero		896


//--------------------- .nv.constant0._Z17test_make_double2v --------------------------
	.section	.nv.constant0._Z17test_make_double2v,"a",@progbits
	.sectionflags	@""
	.align	4
.nv.constant0._Z17test_make_double2v:
	.zero		896


//--------------------- .nv.constant0._Z17test_make_double1v --------------------------
	.section	.nv.constant0._Z17test_make_double1v,"a",@progbits
	.sectionflags	@""
	.align	4
.nv.constant0._Z17test_make_double1v:
	.zero		896


//--------------------- .nv.constant0._Z16test_make_float4v --------------------------
	.section	.nv.constant0._Z16test_make_float4v,"a",@progbits
	.sectionflags	@""
	.align	4
.nv.constant0._Z16test_make_float4v:
	.zero		896


//--------------------- .nv.constant0._Z16test_make_float3v --------------------------
	.section	.nv.constant0._Z16test_make_float3v,"a",@progbits
	.sectionflags	@""
	.align	4
.nv.constant0._Z16test_make_float3v:
	.zero		896


//--------------------- .nv.constant0._Z16test_make_float2v --------------------------
	.section	.nv.constant0._Z16test_make_float2v,"a",@progbits
	.sectionflags	@""
	.align	4
.nv.constant0._Z16test_make_float2v:
	.zero		896


//--------------------- .nv.constant0._Z16test_make_float1v --------------------------
	.section	.nv.constant0._Z16test_make_float1v,"a",@progbits
	.sectionflags	@""
	.align	4
.nv.constant0._Z16test_make_float1v:
	.zero		896


//--------------------- .nv.constant0._Z20test_make_ulonglong4v --------------------------
	.section	.nv.constant0._Z20test_make_ulonglong4v,"a",@progbits
	.sectionflags	@""
	.align	4
.nv.constant0._Z20test_make_ulonglong4v:
	.zero		896


//--------------------- .nv.constant0._Z20test_make_ulonglong3v --------------------------
	.section	.nv.constant0._Z20test_make_ulonglong3v,"a",@progbits
	.sectionflags	@""
	.align	4
.nv.constant0._Z20test_make_ulonglong3v:
	.zero		896


//--------------------- .nv.constant0._Z20test_make_ulonglong2v --------------------------
	.section	.nv.constant0._Z20test_make_ulonglong2v,"a",@progbits
	.sectionflags	@""
	.align	4
.nv.constant0._Z20test_make_ulonglong2v:
	.zero		896


//--------------------- .nv.constant0._Z20test_make_ulonglong1v --------------------------
	.section	.nv.constant0._Z20test_make_ulonglong1v,"a",@progbits
	.sectionflags	@""
	.align	4
.nv.constant0._Z20test_make_ulonglong1v:
	.zero		896


//--------------------- .nv.constant0._Z19test_make_longlong4v --------------------------
	.section	.nv.constant0._Z19test_make_longlong4v,"a",@progbits
	.sectionflags	@""
	.align	4
.nv.constant0._Z19test_make_longlong4v:
	.zero		896


//--------------------- .nv.constant0._Z19test_make_longlong3v --------------------------
	.section	.nv.constant0._Z19test_make_longlong3v,"a",@progbits
	.sectionflags	@""
	.align	4
.nv.constant0._Z19test_make_longlong3v:
	.zero		896


//--------------------- .nv.constant0._Z19test_make_longlong2v --------------------------
	.section	.nv.constant0._Z19test_make_longlong2v,"a",@progbits
	.sectionflags	@""
	.align	4
.nv.constant0._Z19test_make_longlong2v:
	.zero		896


//--------------------- .nv.constant0._Z19test_make_longlong1v --------------------------
	.section	.nv.constant0._Z19test_make_longlong1v,"a",@progbits
	.sectionflags	@""
	.align	4
.nv.constant0._Z19test_make_longlong1v:
	.zero		896


//--------------------- .nv.constant0._Z16test_make_ulong4v --------------------------
	.section	.nv.constant0._Z16test_make_ulong4v,"a",@progbits
	.sectionflags	@""
	.align	4
.nv.constant0._Z16test_make_ulong4v:
	.zero		896


//--------------------- .nv.constant0._Z16test_make_ulong3v --------------------------
	.section	.nv.constant0._Z16test_make_ulong3v,"a",@progbits
	.sectionflags	@""
	.align	4
.nv.constant0._Z16test_make_ulong3v:
	.zero		896


//--------------------- .nv.constant0._Z16test_make_ulong2v --------------------------
	.section	.nv.constant0._Z16test_make_ulong2v,"a",@progbits
	.sectionflags	@""
	.align	4
.nv.constant0._Z16test_make_ulong2v:
	.zero		896


//--------------------- .nv.constant0._Z16test_make_ulong1v --------------------------
	.section	.nv.constant0._Z16test_make_ulong1v,"a",@progbits
	.sectionflags	@""
	.align	4
.nv.constant0._Z16test_make_ulong1v:
	.zero		896


//--------------------- .nv.constant0._Z15test_make_long4v --------------------------
	.section	.nv.constant0._Z15test_make_long4v,"a",@progbits
	.sectionflags	@""
	.align	4
.nv.constant0._Z15test_make_long4v:
	.zero		896


//--------------------- .nv.constant0._Z15test_make_long3v --------------------------
	.section	.nv.constant0._Z15test_make_long3v,"a",@progbits
	.sectionflags	@""
	.align	4
.nv.constant0._Z15test_make_long3v:
	.zero		896


//--------------------- .nv.constant0._Z15test_make_long2v --------------------------
	.section	.nv.constant0._Z15test_make_long2v,"a",@progbits
	.sectionflags	@""
	.align	4
.nv.constant0._Z15test_make_long2v:
	.zero		896


//--------------------- .nv.constant0._Z15test_make_long1v --------------------------
	.section	.nv.constant0._Z15test_make_long1v,"a",@progbits
	.sectionflags	@""
	.align	4
.nv.constant0._Z15test_make_long1v:
	.zero		896


//--------------------- .nv.constant0._Z15test_make_uint4v --------------------------
	.section	.nv.constant0._Z15test_make_uint4v,"a",@progbits
	.sectionflags	@""
	.align	4
.nv.constant0._Z15test_make_uint4v:
	.zero		896


//--------------------- .nv.constant0._Z15test_make_uint3v --------------------------
	.section	.nv.constant0._Z15test_make_uint3v,"a",@progbits
	.sectionflags	@""
	.align	4
.nv.constant0._Z15test_make_uint3v:
	.zero		896


//--------------------- .nv.constant0._Z15test_make_uint2v --------------------------
	.section	.nv.constant0._Z15test_make_uint2v,"a",@progbits
	.sectionflags	@""
	.align	4
.nv.constant0._Z15test_make_uint2v:
	.zero		896


//--------------------- .nv.constant0._Z15test_make_uint1v --------------------------
	.section	.nv.constant0._Z15test_make_uint1v,"a",@progbits
	.sectionflags	@""
	.align	4
.nv.constant0._Z15test_make_uint1v:
	.zero		896


//--------------------- .nv.constant0._Z14test_make_int4v --------------------------
	.section	.nv.constant0._Z14test_make_int4v,"a",@progbits
	.sectionflags	@""
	.align	4
.nv.constant0._Z14test_make_int4v:
	.zero		896


//--------------------- .nv.constant0._Z14test_make_int3v --------------------------
	.section	.nv.constant0._Z14test_make_int3v,"a",@progbits
	.sectionflags	@""
	.align	4
.nv.constant0._Z14test_make_int3v:
	.zero		896


//--------------------- .nv.constant0._Z14test_make_int2v --------------------------
	.section	.nv.constant0._Z14test_make_int2v,"a",@progbits
	.sectionflags	@""
	.align	4
.nv.constant0._Z14test_make_int2v:
	.zero		896


//--------------------- .nv.constant0._Z14test_make_int1v --------------------------
	.section	.nv.constant0._Z14test_make_int1v,"a",@progbits
	.sectionflags	@""
	.align	4
.nv.constant0._Z14test_make_int1v:
	.zero		896


//--------------------- .nv.constant0._Z17test_make_ushort4v --------------------------
	.section	.nv.constant0._Z17test_make_ushort4v,"a",@progbits
	.sectionflags	@""
	.align	4
.nv.constant0._Z17test_make_ushort4v:
	.zero		896


//--------------------- .nv.constant0._Z17test_make_ushort3v --------------------------
	.section	.nv.constant0._Z17test_make_ushort3v,"a",@progbits
	.sectionflags	@""
	.align	4
.nv.constant0._Z17test_make_ushort3v:
	.zero		896


//--------------------- .nv.constant0._Z17test_make_ushort2v --------------------------
	.section	.nv.constant0._Z17test_make_ushort2v,"a",@progbits
	.sectionflags	@""
	.align	4
.nv.constant0._Z17test_make_ushort2v:
	.zero		896


//--------------------- .nv.constant0._Z17test_make_ushort1v --------------------------
	.section	.nv.constant0._Z17test_make_ushort1v,"a",@progbits
	.sectionflags	@""
	.align	4
.nv.constant0._Z17test_make_ushort1v:
	.zero		896


//--------------------- .nv.constant0._Z16test_make_short4v --------------------------
	.section	.nv.constant0._Z16test_make_short4v,"a",@progbits
	.sectionflags	@""
	.align	4
.nv.constant0._Z16test_make_short4v:
	.zero		896


//--------------------- .nv.constant0._Z16test_make_short3v --------------------------
	.section	.nv.constant0._Z16test_make_short3v,"a",@progbits
	.sectionflags	@""
	.align	4
.nv.constant0._Z16test_make_short3v:
	.zero		896


//--------------------- .nv.constant0._Z16test_make_short2v --------------------------
	.section	.nv.constant0._Z16test_make_short2v,"a",@progbits
	.sectionflags	@""
	.align	4
.nv.constant0._Z16test_make_short2v:
	.zero		896


//--------------------- .nv.constant0._Z16test_make_short1v --------------------------
	.section	.nv.constant0._Z16test_make_short1v,"a",@progbits
	.sectionflags	@""
	.align	4
.nv.constant0._Z16test_make_short1v:
	.zero		896


//--------------------- .nv.constant0._Z16test_make_uchar4v --------------------------
	.section	.nv.constant0._Z16test_make_uchar4v,"a",@progbits
	.sectionflags	@""
	.align	4
.nv.constant0._Z16test_make_uchar4v:
	.zero		896


//--------------------- .nv.constant0._Z16test_make_uchar3v --------------------------
	.section	.nv.constant0._Z16test_make_uchar3v,"a",@progbits
	.sectionflags	@""
	.align	4
.nv.constant0._Z16test_make_uchar3v:
	.zero		896


//--------------------- .nv.constant0._Z16test_make_uchar2v --------------------------
	.section	.nv.constant0._Z16test_make_uchar2v,"a",@progbits
	.sectionflags	@""
	.align	4
.nv.constant0._Z16test_make_uchar2v:
	.zero		896


//--------------------- .nv.constant0._Z16test_make_uchar1v --------------------------
	.section	.nv.constant0._Z16test_make_uchar1v,"a",@progbits
	.sectionflags	@""
	.align	4
.nv.constant0._Z16test_make_uchar1v:
	.zero		896


//--------------------- .nv.constant0._Z15test_make_char4v --------------------------
	.section	.nv.constant0._Z15test_make_char4v,"a",@progbits
	.sectionflags	@""
	.align	4
.nv.constant0._Z15test_make_char4v:
	.zero		896


//--------------------- .nv.constant0._Z15test_make_char3v --------------------------
	.section	.nv.constant0._Z15test_make_char3v,"a",@progbits
	.sectionflags	@""
	.align	4
.nv.constant0._Z15test_make_char3v:
	.zero		896


//--------------------- .nv.constant0._Z15test_make_char2v --------------------------
	.section	.nv.constant0._Z15test_make_char2v,"a",@progbits
	.sectionflags	@""
	.align	4
.nv.constant0._Z15test_make_char2v:
	.zero		896


//--------------------- .nv.constant0._Z15test_make_char1v --------------------------
	.section	.nv.constant0._Z15test_make_char1v,"a",@progbits
	.sectionflags	@""
	.align	4
.nv.constant0._Z15test_make_char1v:
	.zero		896


//--------------------- SYMBOLS --------------------------

	.type		.nv.reservedSmem.offset0,@object
	.size		.nv.reservedSmem.offset0,0x4
